//
// Generated by NVIDIA NVVM Compiler
//
// Compiler Build ID: CL-36424714
// Cuda compilation tools, release 13.0, V13.0.88
// Based on NVVM 20.0.0
//

.version 9.0
.target sm_100
.address_size 64

	// .globl	_ZN3cub18CUB_300001_SM_10006detail11EmptyKernelIvEEvv
.global .align 1 .b8 _ZN30_INTERNAL_2186910a_4_k_cu_main4cuda3std3__45__cpo5beginE[1];
.global .align 1 .b8 _ZN30_INTERNAL_2186910a_4_k_cu_main4cuda3std3__45__cpo3endE[1];
.global .align 1 .b8 _ZN30_INTERNAL_2186910a_4_k_cu_main4cuda3std3__45__cpo6cbeginE[1];
.global .align 1 .b8 _ZN30_INTERNAL_2186910a_4_k_cu_main4cuda3std3__45__cpo4cendE[1];
.global .align 1 .b8 _ZN30_INTERNAL_2186910a_4_k_cu_main4cuda3std3__45__cpo6rbeginE[1];
.global .align 1 .b8 _ZN30_INTERNAL_2186910a_4_k_cu_main4cuda3std3__45__cpo4rendE[1];
.global .align 1 .b8 _ZN30_INTERNAL_2186910a_4_k_cu_main4cuda3std3__45__cpo7crbeginE[1];
.global .align 1 .b8 _ZN30_INTERNAL_2186910a_4_k_cu_main4cuda3std3__45__cpo5crendE[1];
.global .align 1 .b8 _ZN30_INTERNAL_2186910a_4_k_cu_main4cuda3std3__432_GLOBAL__N__2186910a_4_k_cu_main6ignoreE[1];
.global .align 1 .b8 _ZN30_INTERNAL_2186910a_4_k_cu_main4cuda3std3__419piecewise_constructE[1];
.global .align 1 .b8 _ZN30_INTERNAL_2186910a_4_k_cu_main4cuda3std3__48in_placeE[1];
.global .align 1 .b8 _ZN30_INTERNAL_2186910a_4_k_cu_main4cuda3std3__420unreachable_sentinelE[1];
.global .align 1 .b8 _ZN30_INTERNAL_2186910a_4_k_cu_main4cuda3std3__47nulloptE[1];
.global .align 1 .b8 _ZN30_INTERNAL_2186910a_4_k_cu_main4cuda3std3__48unexpectE[1];
.global .align 1 .b8 _ZN30_INTERNAL_2186910a_4_k_cu_main4cuda3std6ranges3__45__cpo4swapE[1];
.global .align 1 .b8 _ZN30_INTERNAL_2186910a_4_k_cu_main4cuda3std6ranges3__45__cpo9iter_moveE[1];
.global .align 1 .b8 _ZN30_INTERNAL_2186910a_4_k_cu_main4cuda3std6ranges3__45__cpo5beginE[1];
.global .align 1 .b8 _ZN30_INTERNAL_2186910a_4_k_cu_main4cuda3std6ranges3__45__cpo3endE[1];
.global .align 1 .b8 _ZN30_INTERNAL_2186910a_4_k_cu_main4cuda3std6ranges3__45__cpo6cbeginE[1];
.global .align 1 .b8 _ZN30_INTERNAL_2186910a_4_k_cu_main4cuda3std6ranges3__45__cpo4cendE[1];
.global .align 1 .b8 _ZN30_INTERNAL_2186910a_4_k_cu_main4cuda3std6ranges3__45__cpo7advanceE[1];
.global .align 1 .b8 _ZN30_INTERNAL_2186910a_4_k_cu_main4cuda3std6ranges3__45__cpo9iter_swapE[1];
.global .align 1 .b8 _ZN30_INTERNAL_2186910a_4_k_cu_main4cuda3std6ranges3__45__cpo4nextE[1];
.global .align 1 .b8 _ZN30_INTERNAL_2186910a_4_k_cu_main4cuda3std6ranges3__45__cpo4prevE[1];
.global .align 1 .b8 _ZN30_INTERNAL_2186910a_4_k_cu_main4cuda3std6ranges3__45__cpo4dataE[1];
.global .align 1 .b8 _ZN30_INTERNAL_2186910a_4_k_cu_main4cuda3std6ranges3__45__cpo5cdataE[1];
.global .align 1 .b8 _ZN30_INTERNAL_2186910a_4_k_cu_main4cuda3std6ranges3__45__cpo4sizeE[1];
.global .align 1 .b8 _ZN30_INTERNAL_2186910a_4_k_cu_main4cuda3std6ranges3__45__cpo5ssizeE[1];
.global .align 1 .b8 _ZN30_INTERNAL_2186910a_4_k_cu_main4cuda3std6ranges3__45__cpo8distanceE[1];
.global .align 1 .b8 _ZN30_INTERNAL_2186910a_4_k_cu_main6thrust24THRUST_300001_SM_1000_NS8cuda_cub3parE[1];
.global .align 1 .b8 _ZN30_INTERNAL_2186910a_4_k_cu_main6thrust24THRUST_300001_SM_1000_NS8cuda_cub10par_nosyncE[1];
.global .align 1 .b8 _ZN30_INTERNAL_2186910a_4_k_cu_main6thrust24THRUST_300001_SM_1000_NS6system6detail10sequential3seqE[1];
.global .align 1 .b8 _ZN30_INTERNAL_2186910a_4_k_cu_main6thrust24THRUST_300001_SM_1000_NS12placeholders2_1E[1];
.global .align 1 .b8 _ZN30_INTERNAL_2186910a_4_k_cu_main6thrust24THRUST_300001_SM_1000_NS12placeholders2_2E[1];
.global .align 1 .b8 _ZN30_INTERNAL_2186910a_4_k_cu_main6thrust24THRUST_300001_SM_1000_NS12placeholders2_3E[1];
.global .align 1 .b8 _ZN30_INTERNAL_2186910a_4_k_cu_main6thrust24THRUST_300001_SM_1000_NS12placeholders2_4E[1];
.global .align 1 .b8 _ZN30_INTERNAL_2186910a_4_k_cu_main6thrust24THRUST_300001_SM_1000_NS12placeholders2_5E[1];
.global .align 1 .b8 _ZN30_INTERNAL_2186910a_4_k_cu_main6thrust24THRUST_300001_SM_1000_NS12placeholders2_6E[1];
.global .align 1 .b8 _ZN30_INTERNAL_2186910a_4_k_cu_main6thrust24THRUST_300001_SM_1000_NS12placeholders2_7E[1];
.global .align 1 .b8 _ZN30_INTERNAL_2186910a_4_k_cu_main6thrust24THRUST_300001_SM_1000_NS12placeholders2_8E[1];
.global .align 1 .b8 _ZN30_INTERNAL_2186910a_4_k_cu_main6thrust24THRUST_300001_SM_1000_NS12placeholders2_9E[1];
.global .align 1 .b8 _ZN30_INTERNAL_2186910a_4_k_cu_main6thrust24THRUST_300001_SM_1000_NS12placeholders3_10E[1];
.global .align 1 .b8 _ZN30_INTERNAL_2186910a_4_k_cu_main6thrust24THRUST_300001_SM_1000_NS3seqE[1];

.visible .entry _ZN3cub18CUB_300001_SM_10006detail11EmptyKernelIvEEvv()
{


	ret;

}
	// .globl	_ZN3cub18CUB_300001_SM_10006detail8for_each13static_kernelINS2_12policy_hub_t12policy_500_tEmN6thrust24THRUST_300001_SM_1000_NS8cuda_cub20__uninitialized_fill7functorINS7_10device_ptrIdEEdEEEEvT0_T1_
.visible .entry _ZN3cub18CUB_300001_SM_10006detail8for_each13static_kernelINS2_12policy_hub_t12policy_500_tEmN6thrust24THRUST_300001_SM_1000_NS8cuda_cub20__uninitialized_fill7functorINS7_10device_ptrIdEEdEEEEvT0_T1_(
	.param .u64 _ZN3cub18CUB_300001_SM_10006detail8for_each13static_kernelINS2_12policy_hub_t12policy_500_tEmN6thrust24THRUST_300001_SM_1000_NS8cuda_cub20__uninitialized_fill7functorINS7_10device_ptrIdEEdEEEEvT0_T1__param_0,
	.param .align 8 .b8 _ZN3cub18CUB_300001_SM_10006detail8for_each13static_kernelINS2_12policy_hub_t12policy_500_tEmN6thrust24THRUST_300001_SM_1000_NS8cuda_cub20__uninitialized_fill7functorINS7_10device_ptrIdEEdEEEEvT0_T1__param_1[16]
)
.maxntid 256
{
	.reg .pred 	%p<4>;
	.reg .b32 	%r<5>;
	.reg .b64 	%rd<16>;
	.reg .b64 	%fd<3>;

	ld.param.f64 	%fd2, [_ZN3cub18CUB_300001_SM_10006detail8for_each13static_kernelINS2_12policy_hub_t12policy_500_tEmN6thrust24THRUST_300001_SM_1000_NS8cuda_cub20__uninitialized_fill7functorINS7_10device_ptrIdEEdEEEEvT0_T1__param_1+8];
	ld.param.u64 	%rd4, [_ZN3cub18CUB_300001_SM_10006detail8for_each13static_kernelINS2_12policy_hub_t12policy_500_tEmN6thrust24THRUST_300001_SM_1000_NS8cuda_cub20__uninitialized_fill7functorINS7_10device_ptrIdEEdEEEEvT0_T1__param_1];
	ld.param.u64 	%rd5, [_ZN3cub18CUB_300001_SM_10006detail8for_each13static_kernelINS2_12policy_hub_t12policy_500_tEmN6thrust24THRUST_300001_SM_1000_NS8cuda_cub20__uninitialized_fill7functorINS7_10device_ptrIdEEdEEEEvT0_T1__param_0];
	mov.u32 	%r2, %ctaid.x;
	mul.wide.u32 	%rd1, %r2, 512;
	sub.s64 	%rd2, %rd5, %rd1;
	setp.lt.u64 	%p1, %rd2, 512;
	@%p1 bra 	$L__BB1_2;
	mov.u32 	%r4, %tid.x;
	cvta.to.global.u64 	%rd11, %rd4;
	cvt.u64.u32 	%rd12, %r4;
	add.s64 	%rd13, %rd1, %rd12;
	shl.b64 	%rd14, %rd13, 3;
	add.s64 	%rd15, %rd11, %rd14;
	st.global.f64 	[%rd15], %fd2;
	st.global.f64 	[%rd15+2048], %fd2;
	bra.uni 	$L__BB1_6;
$L__BB1_2:
	cvta.to.global.u64 	%rd6, %rd4;
	mov.u32 	%r1, %tid.x;
	cvt.u64.u32 	%rd7, %r1;
	setp.le.u64 	%p2, %rd2, %rd7;
	add.s64 	%rd8, %rd1, %rd7;
	shl.b64 	%rd9, %rd8, 3;
	add.s64 	%rd3, %rd6, %rd9;
	@%p2 bra 	$L__BB1_4;
	st.global.f64 	[%rd3], %fd2;
$L__BB1_4:
	add.s32 	%r3, %r1, 256;
	cvt.u64.u32 	%rd10, %r3;
	setp.le.u64 	%p3, %rd2, %rd10;
	@%p3 bra 	$L__BB1_6;
	st.global.f64 	[%rd3+2048], %fd2;
$L__BB1_6:
	ret;

}
	// .globl	_ZN3cub18CUB_300001_SM_10006detail9transform16transform_kernelINS2_10policy_hubILb1EN4cuda3std3__45tupleIJN6thrust24THRUST_300001_SM_1000_NS6detail15normal_iteratorINSA_10device_ptrIdEEEESF_EEEE10policy1000Ei14sample_functorSF_JPdSK_EEEvT0_iT1_T2_DpNS2_10kernel_argIT3_EE
.visible .entry _ZN3cub18CUB_300001_SM_10006detail9transform16transform_kernelINS2_10policy_hubILb1EN4cuda3std3__45tupleIJN6thrust24THRUST_300001_SM_1000_NS6detail15normal_iteratorINSA_10device_ptrIdEEEESF_EEEE10policy1000Ei14sample_functorSF_JPdSK_EEEvT0_iT1_T2_DpNS2_10kernel_argIT3_EE(
	.param .u32 _ZN3cub18CUB_300001_SM_10006detail9transform16transform_kernelINS2_10policy_hubILb1EN4cuda3std3__45tupleIJN6thrust24THRUST_300001_SM_1000_NS6detail15normal_iteratorINSA_10device_ptrIdEEEESF_EEEE10policy1000Ei14sample_functorSF_JPdSK_EEEvT0_iT1_T2_DpNS2_10kernel_argIT3_EE_param_0,
	.param .u32 _ZN3cub18CUB_300001_SM_10006detail9transform16transform_kernelINS2_10policy_hubILb1EN4cuda3std3__45tupleIJN6thrust24THRUST_300001_SM_1000_NS6detail15normal_iteratorINSA_10device_ptrIdEEEESF_EEEE10policy1000Ei14sample_functorSF_JPdSK_EEEvT0_iT1_T2_DpNS2_10kernel_argIT3_EE_param_1,
	.param .align 8 .b8 _ZN3cub18CUB_300001_SM_10006detail9transform16transform_kernelINS2_10policy_hubILb1EN4cuda3std3__45tupleIJN6thrust24THRUST_300001_SM_1000_NS6detail15normal_iteratorINSA_10device_ptrIdEEEESF_EEEE10policy1000Ei14sample_functorSF_JPdSK_EEEvT0_iT1_T2_DpNS2_10kernel_argIT3_EE_param_2[16],
	.param .align 8 .b8 _ZN3cub18CUB_300001_SM_10006detail9transform16transform_kernelINS2_10policy_hubILb1EN4cuda3std3__45tupleIJN6thrust24THRUST_300001_SM_1000_NS6detail15normal_iteratorINSA_10device_ptrIdEEEESF_EEEE10policy1000Ei14sample_functorSF_JPdSK_EEEvT0_iT1_T2_DpNS2_10kernel_argIT3_EE_param_3[8],
	.param .align 8 .b8 _ZN3cub18CUB_300001_SM_10006detail9transform16transform_kernelINS2_10policy_hubILb1EN4cuda3std3__45tupleIJN6thrust24THRUST_300001_SM_1000_NS6detail15normal_iteratorINSA_10device_ptrIdEEEESF_EEEE10policy1000Ei14sample_functorSF_JPdSK_EEEvT0_iT1_T2_DpNS2_10kernel_argIT3_EE_param_4[16],
	.param .align 8 .b8 _ZN3cub18CUB_300001_SM_10006detail9transform16transform_kernelINS2_10policy_hubILb1EN4cuda3std3__45tupleIJN6thrust24THRUST_300001_SM_1000_NS6detail15normal_iteratorINSA_10device_ptrIdEEEESF_EEEE10policy1000Ei14sample_functorSF_JPdSK_EEEvT0_iT1_T2_DpNS2_10kernel_argIT3_EE_param_5[16]
)
.maxntid 128
{
	.reg .pred 	%p<38>;
	.reg .b32 	%r<80>;
	.reg .b64 	%rd<97>;
	.reg .b64 	%fd<157>;

	ld.param.f64 	%fd1, [_ZN3cub18CUB_300001_SM_10006detail9transform16transform_kernelINS2_10policy_hubILb1EN4cuda3std3__45tupleIJN6thrust24THRUST_300001_SM_1000_NS6detail15normal_iteratorINSA_10device_ptrIdEEEESF_EEEE10policy1000Ei14sample_functorSF_JPdSK_EEEvT0_iT1_T2_DpNS2_10kernel_argIT3_EE_param_2];
	ld.param.f64 	%fd2, [_ZN3cub18CUB_300001_SM_10006detail9transform16transform_kernelINS2_10policy_hubILb1EN4cuda3std3__45tupleIJN6thrust24THRUST_300001_SM_1000_NS6detail15normal_iteratorINSA_10device_ptrIdEEEESF_EEEE10policy1000Ei14sample_functorSF_JPdSK_EEEvT0_iT1_T2_DpNS2_10kernel_argIT3_EE_param_2+8];
	ld.param.u32 	%r45, [_ZN3cub18CUB_300001_SM_10006detail9transform16transform_kernelINS2_10policy_hubILb1EN4cuda3std3__45tupleIJN6thrust24THRUST_300001_SM_1000_NS6detail15normal_iteratorINSA_10device_ptrIdEEEESF_EEEE10policy1000Ei14sample_functorSF_JPdSK_EEEvT0_iT1_T2_DpNS2_10kernel_argIT3_EE_param_0];
	ld.param.u64 	%rd27, [_ZN3cub18CUB_300001_SM_10006detail9transform16transform_kernelINS2_10policy_hubILb1EN4cuda3std3__45tupleIJN6thrust24THRUST_300001_SM_1000_NS6detail15normal_iteratorINSA_10device_ptrIdEEEESF_EEEE10policy1000Ei14sample_functorSF_JPdSK_EEEvT0_iT1_T2_DpNS2_10kernel_argIT3_EE_param_5];
	ld.param.u64 	%rd25, [_ZN3cub18CUB_300001_SM_10006detail9transform16transform_kernelINS2_10policy_hubILb1EN4cuda3std3__45tupleIJN6thrust24THRUST_300001_SM_1000_NS6detail15normal_iteratorINSA_10device_ptrIdEEEESF_EEEE10policy1000Ei14sample_functorSF_JPdSK_EEEvT0_iT1_T2_DpNS2_10kernel_argIT3_EE_param_4];
	ld.param.u64 	%rd29, [_ZN3cub18CUB_300001_SM_10006detail9transform16transform_kernelINS2_10policy_hubILb1EN4cuda3std3__45tupleIJN6thrust24THRUST_300001_SM_1000_NS6detail15normal_iteratorINSA_10device_ptrIdEEEESF_EEEE10policy1000Ei14sample_functorSF_JPdSK_EEEvT0_iT1_T2_DpNS2_10kernel_argIT3_EE_param_3];
	ld.param.u32 	%r44, [_ZN3cub18CUB_300001_SM_10006detail9transform16transform_kernelINS2_10policy_hubILb1EN4cuda3std3__45tupleIJN6thrust24THRUST_300001_SM_1000_NS6detail15normal_iteratorINSA_10device_ptrIdEEEESF_EEEE10policy1000Ei14sample_functorSF_JPdSK_EEEvT0_iT1_T2_DpNS2_10kernel_argIT3_EE_param_1];
	cvta.to.global.u64 	%rd1, %rd29;
	cvta.to.global.u64 	%rd2, %rd25;
	cvta.to.global.u64 	%rd3, %rd27;
	shl.b32 	%r1, %r44, 7;
	mov.u32 	%r46, %ctaid.x;
	mul.lo.s32 	%r2, %r1, %r46;
	sub.s32 	%r3, %r45, %r2;
	min.s32 	%r4, %r1, %r3;
	shl.b32 	%r5, %r4, 3;
	mov.u32 	%r6, %tid.x;
	shl.b32 	%r70, %r6, 7;
	setp.ge.s32 	%p1, %r70, %r5;
	@%p1 bra 	$L__BB2_5;
	mul.wide.u32 	%rd4, %r6, 128;
	add.s64 	%rd30, %rd2, %rd4;
	mul.wide.s32 	%rd5, %r2, 8;
	add.s64 	%rd94, %rd30, %rd5;
	mov.u32 	%r69, %r70;
$L__BB2_2:
	.pragma "nounroll";
	// begin inline asm
	prefetch.global.L2 [%rd94];
	// end inline asm
	add.s32 	%r69, %r69, 16384;
	add.s64 	%rd94, %rd94, 16384;
	setp.lt.s32 	%p2, %r69, %r5;
	@%p2 bra 	$L__BB2_2;
	add.s64 	%rd32, %rd3, %rd4;
	add.s64 	%rd95, %rd32, %rd5;
$L__BB2_4:
	.pragma "nounroll";
	// begin inline asm
	prefetch.global.L2 [%rd95];
	// end inline asm
	add.s32 	%r70, %r70, 16384;
	add.s64 	%rd95, %rd95, 16384;
	setp.lt.s32 	%p3, %r70, %r5;
	@%p3 bra 	$L__BB2_4;
$L__BB2_5:
	mul.wide.s32 	%rd96, %r2, 8;
	add.s64 	%rd12, %rd2, %rd96;
	add.s64 	%rd13, %rd3, %rd96;
	add.s64 	%rd14, %rd1, %rd96;
	setp.gt.s32 	%p4, %r1, %r3;
	@%p4 bra 	$L__BB2_18;
	setp.lt.s32 	%p5, %r44, 1;
	@%p5 bra 	$L__BB2_59;
	mov.f64 	%fd5, 0d3FF0000000000000;
	sub.f64 	%fd3, %fd5, %fd1;
	and.b32  	%r12, %r44, 7;
	setp.lt.u32 	%p6, %r44, 8;
	mov.b32 	%r77, 0;
	@%p6 bra 	$L__BB2_10;
	and.b32  	%r77, %r44, 2147483640;
	neg.s32 	%r72, %r77;
	mul.wide.u32 	%rd35, %r6, 8;
	add.s64 	%rd15, %rd1, %rd35;
	add.s64 	%rd36, %rd96, 3072;
	add.s64 	%rd17, %rd2, %rd36;
	add.s32 	%r71, %r6, 128;
	add.s64 	%rd18, %rd3, %rd36;
	add.s64 	%rd19, %rd1, %rd36;
$L__BB2_9:
	.pragma "nounroll";
	mul.wide.s32 	%rd37, %r71, 8;
	add.s64 	%rd38, %rd17, %rd37;
	add.s64 	%rd39, %rd18, %rd37;
	add.s64 	%rd40, %rd19, %rd37;
	cvta.to.global.u64 	%rd41, %rd25;
	mul.wide.u32 	%rd42, %r6, 8;
	add.s64 	%rd43, %rd41, %rd42;
	add.s64 	%rd44, %rd43, %rd96;
	cvta.to.global.u64 	%rd45, %rd27;
	add.s64 	%rd46, %rd45, %rd42;
	add.s64 	%rd47, %rd46, %rd96;
	ld.global.f64 	%fd6, [%rd44];
	ld.global.f64 	%fd7, [%rd47];
	mul.f64 	%fd8, %fd2, %fd7;
	mul.f64 	%fd9, %fd3, %fd8;
	fma.rn.f64 	%fd10, %fd1, %fd6, %fd9;
	add.s64 	%rd48, %rd15, %rd96;
	st.global.f64 	[%rd48], %fd10;
	ld.global.f64 	%fd11, [%rd38+-3072];
	ld.global.f64 	%fd12, [%rd39+-3072];
	mul.f64 	%fd13, %fd2, %fd12;
	mul.f64 	%fd14, %fd3, %fd13;
	fma.rn.f64 	%fd15, %fd1, %fd11, %fd14;
	st.global.f64 	[%rd40+-3072], %fd15;
	ld.global.f64 	%fd16, [%rd38+-2048];
	ld.global.f64 	%fd17, [%rd39+-2048];
	mul.f64 	%fd18, %fd2, %fd17;
	mul.f64 	%fd19, %fd3, %fd18;
	fma.rn.f64 	%fd20, %fd1, %fd16, %fd19;
	st.global.f64 	[%rd40+-2048], %fd20;
	ld.global.f64 	%fd21, [%rd38+-1024];
	ld.global.f64 	%fd22, [%rd39+-1024];
	mul.f64 	%fd23, %fd2, %fd22;
	mul.f64 	%fd24, %fd3, %fd23;
	fma.rn.f64 	%fd25, %fd1, %fd21, %fd24;
	st.global.f64 	[%rd40+-1024], %fd25;
	ld.global.f64 	%fd26, [%rd38];
	ld.global.f64 	%fd27, [%rd39];
	mul.f64 	%fd28, %fd2, %fd27;
	mul.f64 	%fd29, %fd3, %fd28;
	fma.rn.f64 	%fd30, %fd1, %fd26, %fd29;
	st.global.f64 	[%rd40], %fd30;
	ld.global.f64 	%fd31, [%rd38+1024];
	ld.global.f64 	%fd32, [%rd39+1024];
	mul.f64 	%fd33, %fd2, %fd32;
	mul.f64 	%fd34, %fd3, %fd33;
	fma.rn.f64 	%fd35, %fd1, %fd31, %fd34;
	st.global.f64 	[%rd40+1024], %fd35;
	ld.global.f64 	%fd36, [%rd38+2048];
	ld.global.f64 	%fd37, [%rd39+2048];
	mul.f64 	%fd38, %fd2, %fd37;
	mul.f64 	%fd39, %fd3, %fd38;
	fma.rn.f64 	%fd40, %fd1, %fd36, %fd39;
	st.global.f64 	[%rd40+2048], %fd40;
	ld.global.f64 	%fd41, [%rd38+3072];
	ld.global.f64 	%fd42, [%rd39+3072];
	mul.f64 	%fd43, %fd2, %fd42;
	mul.f64 	%fd44, %fd3, %fd43;
	fma.rn.f64 	%fd45, %fd1, %fd41, %fd44;
	st.global.f64 	[%rd40+3072], %fd45;
	add.s32 	%r72, %r72, 8;
	add.s64 	%rd96, %rd96, 8192;
	add.s32 	%r71, %r71, 1024;
	setp.eq.s32 	%p7, %r72, 0;
	@%p7 bra 	$L__BB2_10;
	bra.uni 	$L__BB2_9;
$L__BB2_10:
	setp.eq.s32 	%p8, %r12, 0;
	@%p8 bra 	$L__BB2_59;
	and.b32  	%r39, %r44, 3;
	setp.lt.u32 	%p9, %r12, 4;
	@%p9 bra 	$L__BB2_13;
	shl.b32 	%r48, %r77, 7;
	add.s32 	%r49, %r48, %r6;
	mul.wide.s32 	%rd49, %r49, 8;
	add.s64 	%rd50, %rd12, %rd49;
	add.s64 	%rd51, %rd13, %rd49;
	ld.global.f64 	%fd46, [%rd50];
	ld.global.f64 	%fd47, [%rd51];
	mul.f64 	%fd48, %fd2, %fd47;
	mul.f64 	%fd49, %fd3, %fd48;
	fma.rn.f64 	%fd50, %fd1, %fd46, %fd49;
	add.s64 	%rd52, %rd14, %rd49;
	st.global.f64 	[%rd52], %fd50;
	ld.global.f64 	%fd51, [%rd50+1024];
	ld.global.f64 	%fd52, [%rd51+1024];
	mul.f64 	%fd53, %fd2, %fd52;
	mul.f64 	%fd54, %fd3, %fd53;
	fma.rn.f64 	%fd55, %fd1, %fd51, %fd54;
	st.global.f64 	[%rd52+1024], %fd55;
	ld.global.f64 	%fd56, [%rd50+2048];
	ld.global.f64 	%fd57, [%rd51+2048];
	mul.f64 	%fd58, %fd2, %fd57;
	mul.f64 	%fd59, %fd3, %fd58;
	fma.rn.f64 	%fd60, %fd1, %fd56, %fd59;
	st.global.f64 	[%rd52+2048], %fd60;
	ld.global.f64 	%fd61, [%rd50+3072];
	ld.global.f64 	%fd62, [%rd51+3072];
	mul.f64 	%fd63, %fd2, %fd62;
	mul.f64 	%fd64, %fd3, %fd63;
	fma.rn.f64 	%fd65, %fd1, %fd61, %fd64;
	st.global.f64 	[%rd52+3072], %fd65;
	add.s32 	%r77, %r77, 4;
$L__BB2_13:
	setp.eq.s32 	%p10, %r39, 0;
	@%p10 bra 	$L__BB2_59;
	setp.eq.s32 	%p11, %r39, 1;
	@%p11 bra 	$L__BB2_16;
	shl.b32 	%r50, %r77, 7;
	add.s32 	%r51, %r50, %r6;
	mul.wide.s32 	%rd53, %r51, 8;
	add.s64 	%rd54, %rd12, %rd53;
	add.s64 	%rd55, %rd13, %rd53;
	ld.global.f64 	%fd66, [%rd54];
	ld.global.f64 	%fd67, [%rd55];
	mul.f64 	%fd68, %fd2, %fd67;
	mul.f64 	%fd69, %fd3, %fd68;
	fma.rn.f64 	%fd70, %fd1, %fd66, %fd69;
	add.s64 	%rd56, %rd14, %rd53;
	st.global.f64 	[%rd56], %fd70;
	ld.global.f64 	%fd71, [%rd54+1024];
	ld.global.f64 	%fd72, [%rd55+1024];
	mul.f64 	%fd73, %fd2, %fd72;
	mul.f64 	%fd74, %fd3, %fd73;
	fma.rn.f64 	%fd75, %fd1, %fd71, %fd74;
	st.global.f64 	[%rd56+1024], %fd75;
	add.s32 	%r77, %r77, 2;
$L__BB2_16:
	and.b32  	%r52, %r44, 1;
	setp.eq.b32 	%p12, %r52, 1;
	not.pred 	%p13, %p12;
	@%p13 bra 	$L__BB2_59;
	shl.b32 	%r53, %r77, 7;
	add.s32 	%r54, %r53, %r6;
	mul.wide.s32 	%rd57, %r54, 8;
	add.s64 	%rd58, %rd12, %rd57;
	add.s64 	%rd59, %rd13, %rd57;
	ld.global.f64 	%fd76, [%rd58];
	ld.global.f64 	%fd77, [%rd59];
	mul.f64 	%fd78, %fd2, %fd77;
	mul.f64 	%fd79, %fd3, %fd78;
	fma.rn.f64 	%fd80, %fd1, %fd76, %fd79;
	add.s64 	%rd60, %rd14, %rd57;
	st.global.f64 	[%rd60], %fd80;
	bra.uni 	$L__BB2_59;
$L__BB2_18:
	setp.lt.s32 	%p14, %r44, 1;
	@%p14 bra 	$L__BB2_59;
	mov.f64 	%fd81, 0d3FF0000000000000;
	sub.f64 	%fd4, %fd81, %fd1;
	and.b32  	%r16, %r44, 7;
	setp.lt.u32 	%p15, %r44, 8;
	mov.b32 	%r74, 0;
	@%p15 bra 	$L__BB2_38;
	and.b32  	%r74, %r44, 2147483640;
	mov.b32 	%r73, 0;
$L__BB2_21:
	.pragma "nounroll";
	shl.b32 	%r57, %r73, 7;
	add.s32 	%r23, %r57, %r6;
	setp.ge.s32 	%p16, %r23, %r4;
	@%p16 bra 	$L__BB2_23;
	mul.wide.u32 	%rd61, %r23, 8;
	add.s64 	%rd62, %rd12, %rd61;
	add.s64 	%rd63, %rd13, %rd61;
	ld.global.f64 	%fd82, [%rd62];
	ld.global.f64 	%fd83, [%rd63];
	mul.f64 	%fd84, %fd2, %fd83;
	mul.f64 	%fd85, %fd4, %fd84;
	fma.rn.f64 	%fd86, %fd1, %fd82, %fd85;
	add.s64 	%rd64, %rd14, %rd61;
	st.global.f64 	[%rd64], %fd86;
$L__BB2_23:
	add.s32 	%r58, %r23, 128;
	setp.ge.s32 	%p17, %r58, %r4;
	mul.wide.s32 	%rd65, %r58, 8;
	add.s64 	%rd22, %rd12, %rd65;
	add.s64 	%rd23, %rd13, %rd65;
	add.s64 	%rd24, %rd14, %rd65;
	@%p17 bra 	$L__BB2_25;
	ld.global.f64 	%fd87, [%rd22];
	ld.global.f64 	%fd88, [%rd23];
	mul.f64 	%fd89, %fd2, %fd88;
	mul.f64 	%fd90, %fd4, %fd89;
	fma.rn.f64 	%fd91, %fd1, %fd87, %fd90;
	st.global.f64 	[%rd24], %fd91;
$L__BB2_25:
	add.s32 	%r59, %r23, 256;
	setp.ge.s32 	%p18, %r59, %r4;
	@%p18 bra 	$L__BB2_27;
	ld.global.f64 	%fd92, [%rd22+1024];
	ld.global.f64 	%fd93, [%rd23+1024];
	mul.f64 	%fd94, %fd2, %fd93;
	mul.f64 	%fd95, %fd4, %fd94;
	fma.rn.f64 	%fd96, %fd1, %fd92, %fd95;
	st.global.f64 	[%rd24+1024], %fd96;
$L__BB2_27:
	add.s32 	%r60, %r23, 384;
	setp.ge.s32 	%p19, %r60, %r4;
	@%p19 bra 	$L__BB2_29;
	ld.global.f64 	%fd97, [%rd22+2048];
	ld.global.f64 	%fd98, [%rd23+2048];
	mul.f64 	%fd99, %fd2, %fd98;
	mul.f64 	%fd100, %fd4, %fd99;
	fma.rn.f64 	%fd101, %fd1, %fd97, %fd100;
	st.global.f64 	[%rd24+2048], %fd101;
$L__BB2_29:
	add.s32 	%r61, %r23, 512;
	setp.ge.s32 	%p20, %r61, %r4;
	@%p20 bra 	$L__BB2_31;
	ld.global.f64 	%fd102, [%rd22+3072];
	ld.global.f64 	%fd103, [%rd23+3072];
	mul.f64 	%fd104, %fd2, %fd103;
	mul.f64 	%fd105, %fd4, %fd104;
	fma.rn.f64 	%fd106, %fd1, %fd102, %fd105;
	st.global.f64 	[%rd24+3072], %fd106;
$L__BB2_31:
	add.s32 	%r62, %r23, 640;
	setp.ge.s32 	%p21, %r62, %r4;
	@%p21 bra 	$L__BB2_33;
	ld.global.f64 	%fd107, [%rd22+4096];
	ld.global.f64 	%fd108, [%rd23+4096];
	mul.f64 	%fd109, %fd2, %fd108;
	mul.f64 	%fd110, %fd4, %fd109;
	fma.rn.f64 	%fd111, %fd1, %fd107, %fd110;
	st.global.f64 	[%rd24+4096], %fd111;
$L__BB2_33:
	add.s32 	%r63, %r23, 768;
	setp.ge.s32 	%p22, %r63, %r4;
	@%p22 bra 	$L__BB2_35;
	ld.global.f64 	%fd112, [%rd22+5120];
	ld.global.f64 	%fd113, [%rd23+5120];
	mul.f64 	%fd114, %fd2, %fd113;
	mul.f64 	%fd115, %fd4, %fd114;
	fma.rn.f64 	%fd116, %fd1, %fd112, %fd115;
	st.global.f64 	[%rd24+5120], %fd116;
$L__BB2_35:
	add.s32 	%r64, %r23, 896;
	setp.ge.s32 	%p23, %r64, %r4;
	@%p23 bra 	$L__BB2_37;
	ld.global.f64 	%fd117, [%rd22+6144];
	ld.global.f64 	%fd118, [%rd23+6144];
	mul.f64 	%fd119, %fd2, %fd118;
	mul.f64 	%fd120, %fd4, %fd119;
	fma.rn.f64 	%fd121, %fd1, %fd117, %fd120;
	st.global.f64 	[%rd24+6144], %fd121;
$L__BB2_37:
	add.s32 	%r73, %r73, 8;
	setp.ne.s32 	%p24, %r73, %r74;
	@%p24 bra 	$L__BB2_21;
$L__BB2_38:
	setp.eq.s32 	%p25, %r16, 0;
	@%p25 bra 	$L__BB2_59;
	and.b32  	%r26, %r44, 3;
	setp.lt.u32 	%p26, %r16, 4;
	@%p26 bra 	$L__BB2_49;
	shl.b32 	%r65, %r74, 7;
	add.s32 	%r27, %r65, %r6;
	setp.ge.s32 	%p27, %r27, %r4;
	@%p27 bra 	$L__BB2_42;
	mul.wide.s32 	%rd66, %r27, 8;
	add.s64 	%rd67, %rd12, %rd66;
	add.s64 	%rd68, %rd13, %rd66;
	ld.global.f64 	%fd122, [%rd67];
	ld.global.f64 	%fd123, [%rd68];
	mul.f64 	%fd124, %fd2, %fd123;
	mul.f64 	%fd125, %fd4, %fd124;
	fma.rn.f64 	%fd126, %fd1, %fd122, %fd125;
	add.s64 	%rd69, %rd14, %rd66;
	st.global.f64 	[%rd69], %fd126;
$L__BB2_42:
	add.s32 	%r28, %r27, 128;
	setp.ge.s32 	%p28, %r28, %r4;
	@%p28 bra 	$L__BB2_44;
	mul.wide.s32 	%rd70, %r28, 8;
	add.s64 	%rd71, %rd12, %rd70;
	add.s64 	%rd72, %rd13, %rd70;
	ld.global.f64 	%fd127, [%rd71];
	ld.global.f64 	%fd128, [%rd72];
	mul.f64 	%fd129, %fd2, %fd128;
	mul.f64 	%fd130, %fd4, %fd129;
	fma.rn.f64 	%fd131, %fd1, %fd127, %fd130;
	add.s64 	%rd73, %rd14, %rd70;
	st.global.f64 	[%rd73], %fd131;
$L__BB2_44:
	add.s32 	%r29, %r27, 256;
	setp.ge.s32 	%p29, %r29, %r4;
	@%p29 bra 	$L__BB2_46;
	mul.wide.s32 	%rd74, %r29, 8;
	add.s64 	%rd75, %rd12, %rd74;
	add.s64 	%rd76, %rd13, %rd74;
	ld.global.f64 	%fd132, [%rd75];
	ld.global.f64 	%fd133, [%rd76];
	mul.f64 	%fd134, %fd2, %fd133;
	mul.f64 	%fd135, %fd4, %fd134;
	fma.rn.f64 	%fd136, %fd1, %fd132, %fd135;
	add.s64 	%rd77, %rd14, %rd74;
	st.global.f64 	[%rd77], %fd136;
$L__BB2_46:
	add.s32 	%r30, %r27, 384;
	setp.ge.s32 	%p30, %r30, %r4;
	@%p30 bra 	$L__BB2_48;
	mul.wide.s32 	%rd78, %r30, 8;
	add.s64 	%rd79, %rd12, %rd78;
	add.s64 	%rd80, %rd13, %rd78;
	ld.global.f64 	%fd137, [%rd79];
	ld.global.f64 	%fd138, [%rd80];
	mul.f64 	%fd139, %fd2, %fd138;
	mul.f64 	%fd140, %fd4, %fd139;
	fma.rn.f64 	%fd141, %fd1, %fd137, %fd140;
	add.s64 	%rd81, %rd14, %rd78;
	st.global.f64 	[%rd81], %fd141;
$L__BB2_48:
	add.s32 	%r74, %r74, 4;
$L__BB2_49:
	setp.eq.s32 	%p31, %r26, 0;
	@%p31 bra 	$L__BB2_59;
	setp.eq.s32 	%p32, %r26, 1;
	@%p32 bra 	$L__BB2_56;
	shl.b32 	%r66, %r74, 7;
	add.s32 	%r33, %r66, %r6;
	setp.ge.s32 	%p33, %r33, %r4;
	@%p33 bra 	$L__BB2_53;
	mul.wide.s32 	%rd82, %r33, 8;
	add.s64 	%rd83, %rd12, %rd82;
	add.s64 	%rd84, %rd13, %rd82;
	ld.global.f64 	%fd142, [%rd83];
	ld.global.f64 	%fd143, [%rd84];
	mul.f64 	%fd144, %fd2, %fd143;
	mul.f64 	%fd145, %fd4, %fd144;
	fma.rn.f64 	%fd146, %fd1, %fd142, %fd145;
	add.s64 	%rd85, %rd14, %rd82;
	st.global.f64 	[%rd85], %fd146;
$L__BB2_53:
	add.s32 	%r34, %r33, 128;
	setp.ge.s32 	%p34, %r34, %r4;
	@%p34 bra 	$L__BB2_55;
	mul.wide.s32 	%rd86, %r34, 8;
	add.s64 	%rd87, %rd12, %rd86;
	add.s64 	%rd88, %rd13, %rd86;
	ld.global.f64 	%fd147, [%rd87];
	ld.global.f64 	%fd148, [%rd88];
	mul.f64 	%fd149, %fd2, %fd148;
	mul.f64 	%fd150, %fd4, %fd149;
	fma.rn.f64 	%fd151, %fd1, %fd147, %fd150;
	add.s64 	%rd89, %rd14, %rd86;
	st.global.f64 	[%rd89], %fd151;
$L__BB2_55:
	add.s32 	%r74, %r74, 2;
$L__BB2_56:
	and.b32  	%r67, %r44, 1;
	setp.eq.b32 	%p35, %r67, 1;
	not.pred 	%p36, %p35;
	@%p36 bra 	$L__BB2_59;
	shl.b32 	%r68, %r74, 7;
	add.s32 	%r37, %r68, %r6;
	setp.ge.s32 	%p37, %r37, %r4;
	@%p37 bra 	$L__BB2_59;
	mul.wide.s32 	%rd90, %r37, 8;
	add.s64 	%rd91, %rd12, %rd90;
	add.s64 	%rd92, %rd13, %rd90;
	ld.global.f64 	%fd152, [%rd91];
	ld.global.f64 	%fd153, [%rd92];
	mul.f64 	%fd154, %fd2, %fd153;
	mul.f64 	%fd155, %fd4, %fd154;
	fma.rn.f64 	%fd156, %fd1, %fd152, %fd155;
	add.s64 	%rd93, %rd14, %rd90;
	st.global.f64 	[%rd93], %fd156;
$L__BB2_59:
	ret;

}
	// .globl	_ZN3cub18CUB_300001_SM_10006detail9transform16transform_kernelINS2_10policy_hubILb1EN4cuda3std3__45tupleIJN6thrust24THRUST_300001_SM_1000_NS6detail15normal_iteratorINSA_10device_ptrIdEEEESF_EEEE10policy1000El14sample_functorSF_JPdSK_EEEvT0_iT1_T2_DpNS2_10kernel_argIT3_EE
.visible .entry _ZN3cub18CUB_300001_SM_10006detail9transform16transform_kernelINS2_10policy_hubILb1EN4cuda3std3__45tupleIJN6thrust24THRUST_300001_SM_1000_NS6detail15normal_iteratorINSA_10device_ptrIdEEEESF_EEEE10policy1000El14sample_functorSF_JPdSK_EEEvT0_iT1_T2_DpNS2_10kernel_argIT3_EE(
	.param .u64 _ZN3cub18CUB_300001_SM_10006detail9transform16transform_kernelINS2_10policy_hubILb1EN4cuda3std3__45tupleIJN6thrust24THRUST_300001_SM_1000_NS6detail15normal_iteratorINSA_10device_ptrIdEEEESF_EEEE10policy1000El14sample_functorSF_JPdSK_EEEvT0_iT1_T2_DpNS2_10kernel_argIT3_EE_param_0,
	.param .u32 _ZN3cub18CUB_300001_SM_10006detail9transform16transform_kernelINS2_10policy_hubILb1EN4cuda3std3__45tupleIJN6thrust24THRUST_300001_SM_1000_NS6detail15normal_iteratorINSA_10device_ptrIdEEEESF_EEEE10policy1000El14sample_functorSF_JPdSK_EEEvT0_iT1_T2_DpNS2_10kernel_argIT3_EE_param_1,
	.param .align 8 .b8 _ZN3cub18CUB_300001_SM_10006detail9transform16transform_kernelINS2_10policy_hubILb1EN4cuda3std3__45tupleIJN6thrust24THRUST_300001_SM_1000_NS6detail15normal_iteratorINSA_10device_ptrIdEEEESF_EEEE10policy1000El14sample_functorSF_JPdSK_EEEvT0_iT1_T2_DpNS2_10kernel_argIT3_EE_param_2[16],
	.param .align 8 .b8 _ZN3cub18CUB_300001_SM_10006detail9transform16transform_kernelINS2_10policy_hubILb1EN4cuda3std3__45tupleIJN6thrust24THRUST_300001_SM_1000_NS6detail15normal_iteratorINSA_10device_ptrIdEEEESF_EEEE10policy1000El14sample_functorSF_JPdSK_EEEvT0_iT1_T2_DpNS2_10kernel_argIT3_EE_param_3[8],
	.param .align 8 .b8 _ZN3cub18CUB_300001_SM_10006detail9transform16transform_kernelINS2_10policy_hubILb1EN4cuda3std3__45tupleIJN6thrust24THRUST_300001_SM_1000_NS6detail15normal_iteratorINSA_10device_ptrIdEEEESF_EEEE10policy1000El14sample_functorSF_JPdSK_EEEvT0_iT1_T2_DpNS2_10kernel_argIT3_EE_param_4[16],
	.param .align 8 .b8 _ZN3cub18CUB_300001_SM_10006detail9transform16transform_kernelINS2_10policy_hubILb1EN4cuda3std3__45tupleIJN6thrust24THRUST_300001_SM_1000_NS6detail15normal_iteratorINSA_10device_ptrIdEEEESF_EEEE10policy1000El14sample_functorSF_JPdSK_EEEvT0_iT1_T2_DpNS2_10kernel_argIT3_EE_param_5[16]
)
.maxntid 128
{
	.reg .pred 	%p<38>;
	.reg .b32 	%r<77>;
	.reg .b64 	%rd<103>;
	.reg .b64 	%fd<157>;

	ld.param.f64 	%fd1, [_ZN3cub18CUB_300001_SM_10006detail9transform16transform_kernelINS2_10policy_hubILb1EN4cuda3std3__45tupleIJN6thrust24THRUST_300001_SM_1000_NS6detail15normal_iteratorINSA_10device_ptrIdEEEESF_EEEE10policy1000El14sample_functorSF_JPdSK_EEEvT0_iT1_T2_DpNS2_10kernel_argIT3_EE_param_2];
	ld.param.f64 	%fd2, [_ZN3cub18CUB_300001_SM_10006detail9transform16transform_kernelINS2_10policy_hubILb1EN4cuda3std3__45tupleIJN6thrust24THRUST_300001_SM_1000_NS6detail15normal_iteratorINSA_10device_ptrIdEEEESF_EEEE10policy1000El14sample_functorSF_JPdSK_EEEvT0_iT1_T2_DpNS2_10kernel_argIT3_EE_param_2+8];
	ld.param.u64 	%rd30, [_ZN3cub18CUB_300001_SM_10006detail9transform16transform_kernelINS2_10policy_hubILb1EN4cuda3std3__45tupleIJN6thrust24THRUST_300001_SM_1000_NS6detail15normal_iteratorINSA_10device_ptrIdEEEESF_EEEE10policy1000El14sample_functorSF_JPdSK_EEEvT0_iT1_T2_DpNS2_10kernel_argIT3_EE_param_0];
	ld.param.u64 	%rd28, [_ZN3cub18CUB_300001_SM_10006detail9transform16transform_kernelINS2_10policy_hubILb1EN4cuda3std3__45tupleIJN6thrust24THRUST_300001_SM_1000_NS6detail15normal_iteratorINSA_10device_ptrIdEEEESF_EEEE10policy1000El14sample_functorSF_JPdSK_EEEvT0_iT1_T2_DpNS2_10kernel_argIT3_EE_param_5];
	ld.param.u64 	%rd26, [_ZN3cub18CUB_300001_SM_10006detail9transform16transform_kernelINS2_10policy_hubILb1EN4cuda3std3__45tupleIJN6thrust24THRUST_300001_SM_1000_NS6detail15normal_iteratorINSA_10device_ptrIdEEEESF_EEEE10policy1000El14sample_functorSF_JPdSK_EEEvT0_iT1_T2_DpNS2_10kernel_argIT3_EE_param_4];
	ld.param.u64 	%rd31, [_ZN3cub18CUB_300001_SM_10006detail9transform16transform_kernelINS2_10policy_hubILb1EN4cuda3std3__45tupleIJN6thrust24THRUST_300001_SM_1000_NS6detail15normal_iteratorINSA_10device_ptrIdEEEESF_EEEE10policy1000El14sample_functorSF_JPdSK_EEEvT0_iT1_T2_DpNS2_10kernel_argIT3_EE_param_3];
	ld.param.u32 	%r42, [_ZN3cub18CUB_300001_SM_10006detail9transform16transform_kernelINS2_10policy_hubILb1EN4cuda3std3__45tupleIJN6thrust24THRUST_300001_SM_1000_NS6detail15normal_iteratorINSA_10device_ptrIdEEEESF_EEEE10policy1000El14sample_functorSF_JPdSK_EEEvT0_iT1_T2_DpNS2_10kernel_argIT3_EE_param_1];
	cvta.to.global.u64 	%rd1, %rd31;
	cvta.to.global.u64 	%rd2, %rd26;
	cvta.to.global.u64 	%rd3, %rd28;
	shl.b32 	%r1, %r42, 7;
	mov.u32 	%r43, %ctaid.x;
	cvt.u64.u32 	%rd32, %r43;
	cvt.s64.s32 	%rd33, %r1;
	mul.lo.s64 	%rd4, %rd33, %rd32;
	sub.s64 	%rd34, %rd30, %rd4;
	min.s64 	%rd35, %rd34, %rd33;
	cvt.u32.u64 	%r2, %rd35;
	shl.b32 	%r3, %r2, 3;
	mov.u32 	%r4, %tid.x;
	shl.b32 	%r67, %r4, 7;
	setp.ge.s32 	%p1, %r67, %r3;
	@%p1 bra 	$L__BB3_5;
	shl.b64 	%rd5, %rd4, 3;
	add.s64 	%rd36, %rd2, %rd5;
	mul.wide.u32 	%rd6, %r4, 128;
	add.s64 	%rd100, %rd36, %rd6;
	mov.u32 	%r66, %r67;
$L__BB3_2:
	.pragma "nounroll";
	// begin inline asm
	prefetch.global.L2 [%rd100];
	// end inline asm
	add.s32 	%r66, %r66, 16384;
	add.s64 	%rd100, %rd100, 16384;
	setp.lt.s32 	%p2, %r66, %r3;
	@%p2 bra 	$L__BB3_2;
	add.s64 	%rd38, %rd3, %rd5;
	add.s64 	%rd101, %rd38, %rd6;
$L__BB3_4:
	.pragma "nounroll";
	// begin inline asm
	prefetch.global.L2 [%rd101];
	// end inline asm
	add.s32 	%r67, %r67, 16384;
	add.s64 	%rd101, %rd101, 16384;
	setp.lt.s32 	%p3, %r67, %r3;
	@%p3 bra 	$L__BB3_4;
$L__BB3_5:
	shl.b64 	%rd102, %rd4, 3;
	add.s64 	%rd13, %rd2, %rd102;
	add.s64 	%rd14, %rd3, %rd102;
	add.s64 	%rd15, %rd1, %rd102;
	setp.eq.s32 	%p4, %r1, %r2;
	@%p4 bra 	$L__BB3_47;
	setp.lt.s32 	%p5, %r42, 1;
	@%p5 bra 	$L__BB3_59;
	mov.f64 	%fd5, 0d3FF0000000000000;
	sub.f64 	%fd3, %fd5, %fd1;
	and.b32  	%r10, %r42, 7;
	setp.lt.u32 	%p6, %r42, 8;
	mov.b32 	%r74, 0;
	@%p6 bra 	$L__BB3_26;
	and.b32  	%r74, %r42, 2147483640;
	mov.b32 	%r70, 0;
$L__BB3_9:
	.pragma "nounroll";
	shl.b32 	%r46, %r70, 7;
	add.s32 	%r21, %r46, %r4;
	setp.ge.s32 	%p7, %r21, %r2;
	@%p7 bra 	$L__BB3_11;
	mul.wide.u32 	%rd41, %r21, 8;
	add.s64 	%rd42, %rd13, %rd41;
	add.s64 	%rd43, %rd14, %rd41;
	ld.global.f64 	%fd6, [%rd42];
	ld.global.f64 	%fd7, [%rd43];
	mul.f64 	%fd8, %fd2, %fd7;
	mul.f64 	%fd9, %fd3, %fd8;
	fma.rn.f64 	%fd10, %fd1, %fd6, %fd9;
	add.s64 	%rd44, %rd15, %rd41;
	st.global.f64 	[%rd44], %fd10;
$L__BB3_11:
	add.s32 	%r47, %r21, 128;
	setp.ge.s32 	%p8, %r47, %r2;
	mul.wide.s32 	%rd45, %r47, 8;
	add.s64 	%rd23, %rd13, %rd45;
	add.s64 	%rd24, %rd14, %rd45;
	add.s64 	%rd25, %rd15, %rd45;
	@%p8 bra 	$L__BB3_13;
	ld.global.f64 	%fd11, [%rd23];
	ld.global.f64 	%fd12, [%rd24];
	mul.f64 	%fd13, %fd2, %fd12;
	mul.f64 	%fd14, %fd3, %fd13;
	fma.rn.f64 	%fd15, %fd1, %fd11, %fd14;
	st.global.f64 	[%rd25], %fd15;
$L__BB3_13:
	add.s32 	%r48, %r21, 256;
	setp.ge.s32 	%p9, %r48, %r2;
	@%p9 bra 	$L__BB3_15;
	ld.global.f64 	%fd16, [%rd23+1024];
	ld.global.f64 	%fd17, [%rd24+1024];
	mul.f64 	%fd18, %fd2, %fd17;
	mul.f64 	%fd19, %fd3, %fd18;
	fma.rn.f64 	%fd20, %fd1, %fd16, %fd19;
	st.global.f64 	[%rd25+1024], %fd20;
$L__BB3_15:
	add.s32 	%r49, %r21, 384;
	setp.ge.s32 	%p10, %r49, %r2;
	@%p10 bra 	$L__BB3_17;
	ld.global.f64 	%fd21, [%rd23+2048];
	ld.global.f64 	%fd22, [%rd24+2048];
	mul.f64 	%fd23, %fd2, %fd22;
	mul.f64 	%fd24, %fd3, %fd23;
	fma.rn.f64 	%fd25, %fd1, %fd21, %fd24;
	st.global.f64 	[%rd25+2048], %fd25;
$L__BB3_17:
	add.s32 	%r50, %r21, 512;
	setp.ge.s32 	%p11, %r50, %r2;
	@%p11 bra 	$L__BB3_19;
	ld.global.f64 	%fd26, [%rd23+3072];
	ld.global.f64 	%fd27, [%rd24+3072];
	mul.f64 	%fd28, %fd2, %fd27;
	mul.f64 	%fd29, %fd3, %fd28;
	fma.rn.f64 	%fd30, %fd1, %fd26, %fd29;
	st.global.f64 	[%rd25+3072], %fd30;
$L__BB3_19:
	add.s32 	%r51, %r21, 640;
	setp.ge.s32 	%p12, %r51, %r2;
	@%p12 bra 	$L__BB3_21;
	ld.global.f64 	%fd31, [%rd23+4096];
	ld.global.f64 	%fd32, [%rd24+4096];
	mul.f64 	%fd33, %fd2, %fd32;
	mul.f64 	%fd34, %fd3, %fd33;
	fma.rn.f64 	%fd35, %fd1, %fd31, %fd34;
	st.global.f64 	[%rd25+4096], %fd35;
$L__BB3_21:
	add.s32 	%r52, %r21, 768;
	setp.ge.s32 	%p13, %r52, %r2;
	@%p13 bra 	$L__BB3_23;
	ld.global.f64 	%fd36, [%rd23+5120];
	ld.global.f64 	%fd37, [%rd24+5120];
	mul.f64 	%fd38, %fd2, %fd37;
	mul.f64 	%fd39, %fd3, %fd38;
	fma.rn.f64 	%fd40, %fd1, %fd36, %fd39;
	st.global.f64 	[%rd25+5120], %fd40;
$L__BB3_23:
	add.s32 	%r53, %r21, 896;
	setp.ge.s32 	%p14, %r53, %r2;
	@%p14 bra 	$L__BB3_25;
	ld.global.f64 	%fd41, [%rd23+6144];
	ld.global.f64 	%fd42, [%rd24+6144];
	mul.f64 	%fd43, %fd2, %fd42;
	mul.f64 	%fd44, %fd3, %fd43;
	fma.rn.f64 	%fd45, %fd1, %fd41, %fd44;
	st.global.f64 	[%rd25+6144], %fd45;
$L__BB3_25:
	add.s32 	%r70, %r70, 8;
	setp.eq.s32 	%p15, %r70, %r74;
	@%p15 bra 	$L__BB3_26;
	bra.uni 	$L__BB3_9;
$L__BB3_26:
	setp.eq.s32 	%p16, %r10, 0;
	@%p16 bra 	$L__BB3_59;
	and.b32  	%r30, %r42, 3;
	setp.lt.u32 	%p17, %r10, 4;
	@%p17 bra 	$L__BB3_37;
	shl.b32 	%r54, %r74, 7;
	add.s32 	%r31, %r54, %r4;
	setp.ge.s32 	%p18, %r31, %r2;
	@%p18 bra 	$L__BB3_30;
	mul.wide.s32 	%rd46, %r31, 8;
	add.s64 	%rd47, %rd13, %rd46;
	add.s64 	%rd48, %rd14, %rd46;
	ld.global.f64 	%fd46, [%rd47];
	ld.global.f64 	%fd47, [%rd48];
	mul.f64 	%fd48, %fd2, %fd47;
	mul.f64 	%fd49, %fd3, %fd48;
	fma.rn.f64 	%fd50, %fd1, %fd46, %fd49;
	add.s64 	%rd49, %rd15, %rd46;
	st.global.f64 	[%rd49], %fd50;
$L__BB3_30:
	add.s32 	%r32, %r31, 128;
	setp.ge.s32 	%p19, %r32, %r2;
	@%p19 bra 	$L__BB3_32;
	mul.wide.s32 	%rd50, %r32, 8;
	add.s64 	%rd51, %rd13, %rd50;
	add.s64 	%rd52, %rd14, %rd50;
	ld.global.f64 	%fd51, [%rd51];
	ld.global.f64 	%fd52, [%rd52];
	mul.f64 	%fd53, %fd2, %fd52;
	mul.f64 	%fd54, %fd3, %fd53;
	fma.rn.f64 	%fd55, %fd1, %fd51, %fd54;
	add.s64 	%rd53, %rd15, %rd50;
	st.global.f64 	[%rd53], %fd55;
$L__BB3_32:
	add.s32 	%r33, %r31, 256;
	setp.ge.s32 	%p20, %r33, %r2;
	@%p20 bra 	$L__BB3_34;
	mul.wide.s32 	%rd54, %r33, 8;
	add.s64 	%rd55, %rd13, %rd54;
	add.s64 	%rd56, %rd14, %rd54;
	ld.global.f64 	%fd56, [%rd55];
	ld.global.f64 	%fd57, [%rd56];
	mul.f64 	%fd58, %fd2, %fd57;
	mul.f64 	%fd59, %fd3, %fd58;
	fma.rn.f64 	%fd60, %fd1, %fd56, %fd59;
	add.s64 	%rd57, %rd15, %rd54;
	st.global.f64 	[%rd57], %fd60;
$L__BB3_34:
	add.s32 	%r34, %r31, 384;
	setp.ge.s32 	%p21, %r34, %r2;
	@%p21 bra 	$L__BB3_36;
	mul.wide.s32 	%rd58, %r34, 8;
	add.s64 	%rd59, %rd13, %rd58;
	add.s64 	%rd60, %rd14, %rd58;
	ld.global.f64 	%fd61, [%rd59];
	ld.global.f64 	%fd62, [%rd60];
	mul.f64 	%fd63, %fd2, %fd62;
	mul.f64 	%fd64, %fd3, %fd63;
	fma.rn.f64 	%fd65, %fd1, %fd61, %fd64;
	add.s64 	%rd61, %rd15, %rd58;
	st.global.f64 	[%rd61], %fd65;
$L__BB3_36:
	add.s32 	%r74, %r74, 4;
$L__BB3_37:
	setp.eq.s32 	%p22, %r30, 0;
	@%p22 bra 	$L__BB3_59;
	setp.eq.s32 	%p23, %r30, 1;
	@%p23 bra 	$L__BB3_44;
	shl.b32 	%r55, %r74, 7;
	add.s32 	%r37, %r55, %r4;
	setp.ge.s32 	%p24, %r37, %r2;
	@%p24 bra 	$L__BB3_41;
	mul.wide.s32 	%rd62, %r37, 8;
	add.s64 	%rd63, %rd13, %rd62;
	add.s64 	%rd64, %rd14, %rd62;
	ld.global.f64 	%fd66, [%rd63];
	ld.global.f64 	%fd67, [%rd64];
	mul.f64 	%fd68, %fd2, %fd67;
	mul.f64 	%fd69, %fd3, %fd68;
	fma.rn.f64 	%fd70, %fd1, %fd66, %fd69;
	add.s64 	%rd65, %rd15, %rd62;
	st.global.f64 	[%rd65], %fd70;
$L__BB3_41:
	add.s32 	%r38, %r37, 128;
	setp.ge.s32 	%p25, %r38, %r2;
	@%p25 bra 	$L__BB3_43;
	mul.wide.s32 	%rd66, %r38, 8;
	add.s64 	%rd67, %rd13, %rd66;
	add.s64 	%rd68, %rd14, %rd66;
	ld.global.f64 	%fd71, [%rd67];
	ld.global.f64 	%fd72, [%rd68];
	mul.f64 	%fd73, %fd2, %fd72;
	mul.f64 	%fd74, %fd3, %fd73;
	fma.rn.f64 	%fd75, %fd1, %fd71, %fd74;
	add.s64 	%rd69, %rd15, %rd66;
	st.global.f64 	[%rd69], %fd75;
$L__BB3_43:
	add.s32 	%r74, %r74, 2;
$L__BB3_44:
	and.b32  	%r56, %r42, 1;
	setp.eq.b32 	%p26, %r56, 1;
	not.pred 	%p27, %p26;
	@%p27 bra 	$L__BB3_59;
	shl.b32 	%r57, %r74, 7;
	add.s32 	%r41, %r57, %r4;
	setp.ge.s32 	%p28, %r41, %r2;
	@%p28 bra 	$L__BB3_59;
	mul.wide.s32 	%rd70, %r41, 8;
	add.s64 	%rd71, %rd13, %rd70;
	add.s64 	%rd72, %rd14, %rd70;
	ld.global.f64 	%fd76, [%rd71];
	ld.global.f64 	%fd77, [%rd72];
	mul.f64 	%fd78, %fd2, %fd77;
	mul.f64 	%fd79, %fd3, %fd78;
	fma.rn.f64 	%fd80, %fd1, %fd76, %fd79;
	add.s64 	%rd73, %rd15, %rd70;
	st.global.f64 	[%rd73], %fd80;
	bra.uni 	$L__BB3_59;
$L__BB3_47:
	setp.lt.s32 	%p29, %r42, 1;
	@%p29 bra 	$L__BB3_59;
	mov.f64 	%fd81, 0d3FF0000000000000;
	sub.f64 	%fd4, %fd81, %fd1;
	and.b32  	%r12, %r42, 7;
	setp.lt.u32 	%p30, %r42, 8;
	mov.b32 	%r72, 0;
	@%p30 bra 	$L__BB3_51;
	and.b32  	%r72, %r42, 2147483640;
	neg.s32 	%r69, %r72;
	mul.wide.u32 	%rd74, %r4, 8;
	add.s64 	%rd16, %rd1, %rd74;
	add.s64 	%rd75, %rd102, 3072;
	add.s64 	%rd18, %rd2, %rd75;
	add.s32 	%r68, %r4, 128;
	add.s64 	%rd19, %rd3, %rd75;
	add.s64 	%rd20, %rd1, %rd75;
$L__BB3_50:
	.pragma "nounroll";
	mul.wide.s32 	%rd76, %r68, 8;
	add.s64 	%rd77, %rd18, %rd76;
	add.s64 	%rd78, %rd19, %rd76;
	add.s64 	%rd79, %rd20, %rd76;
	cvta.to.global.u64 	%rd80, %rd26;
	mul.wide.u32 	%rd81, %r4, 8;
	add.s64 	%rd82, %rd80, %rd81;
	add.s64 	%rd83, %rd82, %rd102;
	cvta.to.global.u64 	%rd84, %rd28;
	add.s64 	%rd85, %rd84, %rd81;
	add.s64 	%rd86, %rd85, %rd102;
	ld.global.f64 	%fd82, [%rd83];
	ld.global.f64 	%fd83, [%rd86];
	mul.f64 	%fd84, %fd2, %fd83;
	mul.f64 	%fd85, %fd4, %fd84;
	fma.rn.f64 	%fd86, %fd1, %fd82, %fd85;
	add.s64 	%rd87, %rd16, %rd102;
	st.global.f64 	[%rd87], %fd86;
	ld.global.f64 	%fd87, [%rd77+-3072];
	ld.global.f64 	%fd88, [%rd78+-3072];
	mul.f64 	%fd89, %fd2, %fd88;
	mul.f64 	%fd90, %fd4, %fd89;
	fma.rn.f64 	%fd91, %fd1, %fd87, %fd90;
	st.global.f64 	[%rd79+-3072], %fd91;
	ld.global.f64 	%fd92, [%rd77+-2048];
	ld.global.f64 	%fd93, [%rd78+-2048];
	mul.f64 	%fd94, %fd2, %fd93;
	mul.f64 	%fd95, %fd4, %fd94;
	fma.rn.f64 	%fd96, %fd1, %fd92, %fd95;
	st.global.f64 	[%rd79+-2048], %fd96;
	ld.global.f64 	%fd97, [%rd77+-1024];
	ld.global.f64 	%fd98, [%rd78+-1024];
	mul.f64 	%fd99, %fd2, %fd98;
	mul.f64 	%fd100, %fd4, %fd99;
	fma.rn.f64 	%fd101, %fd1, %fd97, %fd100;
	st.global.f64 	[%rd79+-1024], %fd101;
	ld.global.f64 	%fd102, [%rd77];
	ld.global.f64 	%fd103, [%rd78];
	mul.f64 	%fd104, %fd2, %fd103;
	mul.f64 	%fd105, %fd4, %fd104;
	fma.rn.f64 	%fd106, %fd1, %fd102, %fd105;
	st.global.f64 	[%rd79], %fd106;
	ld.global.f64 	%fd107, [%rd77+1024];
	ld.global.f64 	%fd108, [%rd78+1024];
	mul.f64 	%fd109, %fd2, %fd108;
	mul.f64 	%fd110, %fd4, %fd109;
	fma.rn.f64 	%fd111, %fd1, %fd107, %fd110;
	st.global.f64 	[%rd79+1024], %fd111;
	ld.global.f64 	%fd112, [%rd77+2048];
	ld.global.f64 	%fd113, [%rd78+2048];
	mul.f64 	%fd114, %fd2, %fd113;
	mul.f64 	%fd115, %fd4, %fd114;
	fma.rn.f64 	%fd116, %fd1, %fd112, %fd115;
	st.global.f64 	[%rd79+2048], %fd116;
	ld.global.f64 	%fd117, [%rd77+3072];
	ld.global.f64 	%fd118, [%rd78+3072];
	mul.f64 	%fd119, %fd2, %fd118;
	mul.f64 	%fd120, %fd4, %fd119;
	fma.rn.f64 	%fd121, %fd1, %fd117, %fd120;
	st.global.f64 	[%rd79+3072], %fd121;
	add.s32 	%r69, %r69, 8;
	add.s64 	%rd102, %rd102, 8192;
	add.s32 	%r68, %r68, 1024;
	setp.eq.s32 	%p31, %r69, 0;
	@%p31 bra 	$L__BB3_51;
	bra.uni 	$L__BB3_50;
$L__BB3_51:
	setp.eq.s32 	%p32, %r12, 0;
	@%p32 bra 	$L__BB3_59;
	and.b32  	%r24, %r42, 3;
	setp.lt.u32 	%p33, %r12, 4;
	@%p33 bra 	$L__BB3_54;
	shl.b32 	%r59, %r72, 7;
	add.s32 	%r60, %r59, %r4;
	mul.wide.s32 	%rd88, %r60, 8;
	add.s64 	%rd89, %rd13, %rd88;
	add.s64 	%rd90, %rd14, %rd88;
	ld.global.f64 	%fd122, [%rd89];
	ld.global.f64 	%fd123, [%rd90];
	mul.f64 	%fd124, %fd2, %fd123;
	mul.f64 	%fd125, %fd4, %fd124;
	fma.rn.f64 	%fd126, %fd1, %fd122, %fd125;
	add.s64 	%rd91, %rd15, %rd88;
	st.global.f64 	[%rd91], %fd126;
	ld.global.f64 	%fd127, [%rd89+1024];
	ld.global.f64 	%fd128, [%rd90+1024];
	mul.f64 	%fd129, %fd2, %fd128;
	mul.f64 	%fd130, %fd4, %fd129;
	fma.rn.f64 	%fd131, %fd1, %fd127, %fd130;
	st.global.f64 	[%rd91+1024], %fd131;
	ld.global.f64 	%fd132, [%rd89+2048];
	ld.global.f64 	%fd133, [%rd90+2048];
	mul.f64 	%fd134, %fd2, %fd133;
	mul.f64 	%fd135, %fd4, %fd134;
	fma.rn.f64 	%fd136, %fd1, %fd132, %fd135;
	st.global.f64 	[%rd91+2048], %fd136;
	ld.global.f64 	%fd137, [%rd89+3072];
	ld.global.f64 	%fd138, [%rd90+3072];
	mul.f64 	%fd139, %fd2, %fd138;
	mul.f64 	%fd140, %fd4, %fd139;
	fma.rn.f64 	%fd141, %fd1, %fd137, %fd140;
	st.global.f64 	[%rd91+3072], %fd141;
	add.s32 	%r72, %r72, 4;
$L__BB3_54:
	setp.eq.s32 	%p34, %r24, 0;
	@%p34 bra 	$L__BB3_59;
	setp.eq.s32 	%p35, %r24, 1;
	@%p35 bra 	$L__BB3_57;
	shl.b32 	%r61, %r72, 7;
	add.s32 	%r62, %r61, %r4;
	mul.wide.s32 	%rd92, %r62, 8;
	add.s64 	%rd93, %rd13, %rd92;
	add.s64 	%rd94, %rd14, %rd92;
	ld.global.f64 	%fd142, [%rd93];
	ld.global.f64 	%fd143, [%rd94];
	mul.f64 	%fd144, %fd2, %fd143;
	mul.f64 	%fd145, %fd4, %fd144;
	fma.rn.f64 	%fd146, %fd1, %fd142, %fd145;
	add.s64 	%rd95, %rd15, %rd92;
	st.global.f64 	[%rd95], %fd146;
	ld.global.f64 	%fd147, [%rd93+1024];
	ld.global.f64 	%fd148, [%rd94+1024];
	mul.f64 	%fd149, %fd2, %fd148;
	mul.f64 	%fd150, %fd4, %fd149;
	fma.rn.f64 	%fd151, %fd1, %fd147, %fd150;
	st.global.f64 	[%rd95+1024], %fd151;
	add.s32 	%r72, %r72, 2;
$L__BB3_57:
	and.b32  	%r63, %r42, 1;
	setp.eq.b32 	%p36, %r63, 1;
	not.pred 	%p37, %p36;
	@%p37 bra 	$L__BB3_59;
	shl.b32 	%r64, %r72, 7;
	add.s32 	%r65, %r64, %r4;
	mul.wide.s32 	%rd96, %r65, 8;
	add.s64 	%rd97, %rd13, %rd96;
	add.s64 	%rd98, %rd14, %rd96;
	ld.global.f64 	%fd152, [%rd97];
	ld.global.f64 	%fd153, [%rd98];
	mul.f64 	%fd154, %fd2, %fd153;
	mul.f64 	%fd155, %fd4, %fd154;
	fma.rn.f64 	%fd156, %fd1, %fd152, %fd155;
	add.s64 	%rd99, %rd15, %rd96;
	st.global.f64 	[%rd99], %fd156;
$L__BB3_59:
	ret;

}


// ===== COMPILED SASS (sm_100) =====

	.target	sm_100

	.elftype	@"ET_EXEC"


//--------------------- .note.nv.tkinfo           --------------------------
	.section	.note.nv.tkinfo,"",@"SHT_NOTE"
	.sectionflags	@"SHF_NOTE_NV_TKINFO"
	.tkinfo
        /*0018*/ 	.word	0x00000002
        /*0030*/ 	.string	""
        /*0030*/ 	.string	"ptxas"
        /*0030*/ 	.string	"Cuda compilation tools, release 13.0, V13.0.88"
        /*0030*/ 	.string	"Build cuda_13.0.r13.0/compiler.36424714_0"
        /*0030*/ 	.string	"-arch sm_100 -m 64 "



//--------------------- .note.nv.cuinfo           --------------------------
	.section	.note.nv.cuinfo,"",@"SHT_NOTE"
	.sectionflags	@"SHF_NOTE_NV_CUINFO"
        /*0018*/ 	.short	0x0002
        /*001a*/ 	.short	0x0064
        /*001c*/ 	.short	0x0082
	.zero		2


//--------------------- .nv.info                  --------------------------
	.section	.nv.info,"",@"SHT_CUDA_INFO"
	.align	4


	//----- nvinfo : EIATTR_REGCOUNT
	.align		4
        /*0000*/ 	.byte	0x04, 0x2f
        /*0002*/ 	.short	(.L_44 - .L_43)
	.align		4
.L_43:
        /*0004*/ 	.word	index@(_ZN3cub18CUB_300001_SM_10006detail11EmptyKernelIvEEvv)
        /*0008*/ 	.word	0x00000004


	//----- nvinfo : EIATTR_FRAME_SIZE
	.align		4
.L_44:
        /*000c*/ 	.byte	0x04, 0x11
        /*000e*/ 	.short	(.L_46 - .L_45)
	.align		4
.L_45:
        /*0010*/ 	.word	index@(_ZN3cub18CUB_300001_SM_10006detail11EmptyKernelIvEEvv)
        /*0014*/ 	.word	0x00000000


	//----- nvinfo : EIATTR_REGCOUNT
	.align		4
.L_46:
        /*0018*/ 	.byte	0x04, 0x2f
        /*001a*/ 	.short	(.L_48 - .L_47)
	.align		4
.L_47:
        /*001c*/ 	.word	index@(_ZN3cub18CUB_300001_SM_10006detail8for_each13static_kernelINS2_12policy_hub_t12policy_500_tEmN6thrust24THRUST_300001_SM_1000_NS8cuda_cub20__uninitialized_fill7functorINS7_10device_ptrIdEEdEEEEvT0_T1_)
        /*0020*/ 	.word	0x00000009


	//----- nvinfo : EIATTR_FRAME_SIZE
	.align		4
.L_48:
        /*0024*/ 	.byte	0x04, 0x11
        /*0026*/ 	.short	(.L_50 - .L_49)
	.align		4
.L_49:
        /*0028*/ 	.word	index@(_ZN3cub18CUB_300001_SM_10006detail8for_each13static_kernelINS2_12policy_hub_t12policy_500_tEmN6thrust24THRUST_300001_SM_1000_NS8cuda_cub20__uninitialized_fill7functorINS7_10device_ptrIdEEdEEEEvT0_T1_)
        /*002c*/ 	.word	0x00000000


	//----- nvinfo : EIATTR_REGCOUNT
	.align		4
.L_50:
        /*0030*/ 	.byte	0x04, 0x2f
        /*0032*/ 	.short	(.L_52 - .L_51)
	.align		4
.L_51:
        /*0034*/ 	.word	index@(_ZN3cub18CUB_300001_SM_10006detail9transform16transform_kernelINS2_10policy_hubILb1EN4cuda3std3__45tupleIJN6thrust24THRUST_300001_SM_1000_NS6detail15normal_iteratorINSA_10device_ptrIdEEEESF_EEEE10policy1000Ei14sample_functorSF_JPdSK_EEEvT0_iT1_T2_DpNS2_10kernel_argIT3_EE)
        /*0038*/ 	.word	0x0000001e


	//----- nvinfo : EIATTR_FRAME_SIZE
	.align		4
.L_52:
        /*003c*/ 	.byte	0x04, 0x11
        /*003e*/ 	.short	(.L_54 - .L_53)
	.align		4
.L_53:
        /*0040*/ 	.word	index@(_ZN3cub18CUB_300001_SM_10006detail9transform16transform_kernelINS2_10policy_hubILb1EN4cuda3std3__45tupleIJN6thrust24THRUST_300001_SM_1000_NS6detail15normal_iteratorINSA_10device_ptrIdEEEESF_EEEE10policy1000Ei14sample_functorSF_JPdSK_EEEvT0_iT1_T2_DpNS2_10kernel_argIT3_EE)
        /*0044*/ 	.word	0x00000000


	//----- nvinfo : EIATTR_REGCOUNT
	.align		4
.L_54:
        /*0048*/ 	.byte	0x04, 0x2f
        /*004a*/ 	.short	(.L_56 - .L_55)
	.align		4
.L_55:
        /*004c*/ 	.word	index@(_ZN3cub18CUB_300001_SM_10006detail9transform16transform_kernelINS2_10policy_hubILb1EN4cuda3std3__45tupleIJN6thrust24THRUST_300001_SM_1000_NS6detail15normal_iteratorINSA_10device_ptrIdEEEESF_EEEE10policy1000El14sample_functorSF_JPdSK_EEEvT0_iT1_T2_DpNS2_10kernel_argIT3_EE)
        /*0050*/ 	.word	0x00000020


	//----- nvinfo : EIATTR_FRAME_SIZE
	.align		4
.L_56:
        /*0054*/ 	.byte	0x04, 0x11
        /*0056*/ 	.short	(.L_58 - .L_57)
	.align		4
.L_57:
        /*0058*/ 	.word	index@(_ZN3cub18CUB_300001_SM_10006detail9transform16transform_kernelINS2_10policy_hubILb1EN4cuda3std3__45tupleIJN6thrust24THRUST_300001_SM_1000_NS6detail15normal_iteratorINSA_10device_ptrIdEEEESF_EEEE10policy1000El14sample_functorSF_JPdSK_EEEvT0_iT1_T2_DpNS2_10kernel_argIT3_EE)
        /*005c*/ 	.word	0x00000000


	//----- nvinfo : EIATTR_MIN_STACK_SIZE
	.align		4
.L_58:
        /*0060*/ 	.byte	0x04, 0x12
        /*0062*/ 	.short	(.L_60 - .L_59)
	.align		4
.L_59:
        /*0064*/ 	.word	index@(_ZN3cub18CUB_300001_SM_10006detail9transform16transform_kernelINS2_10policy_hubILb1EN4cuda3std3__45tupleIJN6thrust24THRUST_300001_SM_1000_NS6detail15normal_iteratorINSA_10device_ptrIdEEEESF_EEEE10policy1000El14sample_functorSF_JPdSK_EEEvT0_iT1_T2_DpNS2_10kernel_argIT3_EE)
        /*0068*/ 	.word	0x00000000


	//----- nvinfo : EIATTR_MIN_STACK_SIZE
	.align		4
.L_60:
        /*006c*/ 	.byte	0x04, 0x12
        /*006e*/ 	.short	(.L_62 - .L_61)
	.align		4
.L_61:
        /*0070*/ 	.word	index@(_ZN3cub18CUB_300001_SM_10006detail9transform16transform_kernelINS2_10policy_hubILb1EN4cuda3std3__45tupleIJN6thrust24THRUST_300001_SM_1000_NS6detail15normal_iteratorINSA_10device_ptrIdEEEESF_EEEE10policy1000Ei14sample_functorSF_JPdSK_EEEvT0_iT1_T2_DpNS2_10kernel_argIT3_EE)
        /*0074*/ 	.word	0x00000000


	//----- nvinfo : EIATTR_MIN_STACK_SIZE
	.align		4
.L_62:
        /*0078*/ 	.byte	0x04, 0x12
        /*007a*/ 	.short	(.L_64 - .L_63)
	.align		4
.L_63:
        /*007c*/ 	.word	index@(_ZN3cub18CUB_300001_SM_10006detail8for_each13static_kernelINS2_12policy_hub_t12policy_500_tEmN6thrust24THRUST_300001_SM_1000_NS8cuda_cub20__uninitialized_fill7functorINS7_10device_ptrIdEEdEEEEvT0_T1_)
        /*0080*/ 	.word	0x00000000


	//----- nvinfo : EIATTR_MIN_STACK_SIZE
	.align		4
.L_64:
        /*0084*/ 	.byte	0x04, 0x12
        /*0086*/ 	.short	(.L_66 - .L_65)
	.align		4
.L_65:
        /*0088*/ 	.word	index@(_ZN3cub18CUB_300001_SM_10006detail11EmptyKernelIvEEvv)
        /*008c*/ 	.word	0x00000000
.L_66:


//--------------------- .nv.compat                --------------------------
	.section	.nv.compat,"",@"SHT_CUDA_COMPAT_INFO"
	.align	4
        /*0000*/ 	.byte	0x02, 0x09, 0x00, 0x00, 0x02, 0x02, 0x01, 0x00, 0x02, 0x05, 0x05, 0x00, 0x03, 0x07, 0x01, 0x01
        /*0010*/ 	.byte	0x02, 0x03, 0x00, 0x00, 0x02, 0x06, 0x01, 0x00, 0x04, 0x0b, 0x08, 0x00, 0x01, 0x00, 0x00, 0x00
        /*0020*/ 	.byte	0x00, 0x00, 0x00, 0x00


//--------------------- .nv.info._ZN3cub18CUB_300001_SM_10006detail9transform16transform_kernelINS2_10policy_hubILb1EN4cuda3std3__45tupleIJN6thrust24THRUST_300001_SM_1000_NS6detail15normal_iteratorINSA_10device_ptrIdEEEESF_EEEE10policy1000El14sample_functorSF_JPdSK_EEEvT0_iT1_T2_DpNS2_10kernel_argIT3_EE --------------------------
	.section	.nv.info._ZN3cub18CUB_300001_SM_10006detail9transform16transform_kernelINS2_10policy_hubILb1EN4cuda3std3__45tupleIJN6thrust24THRUST_300001_SM_1000_NS6detail15normal_iteratorINSA_10device_ptrIdEEEESF_EEEE10policy1000El14sample_functorSF_JPdSK_EEEvT0_iT1_T2_DpNS2_10kernel_argIT3_EE,"",@"SHT_CUDA_INFO"
	.sectionflags	@""
	.align	4


	//----- nvinfo : EIATTR_CUDA_API_VERSION
	.align		4
        /*0000*/ 	.byte	0x04, 0x37
        /*0002*/ 	.short	(.L_68 - .L_67)
.L_67:
        /*0004*/ 	.word	0x00000082


	//----- nvinfo : EIATTR_KPARAM_INFO
	.align		4
.L_68:
        /*0008*/ 	.byte	0x04, 0x17
        /*000a*/ 	.short	(.L_70 - .L_69)
.L_69:
        /*000c*/ 	.word	0x00000000
        /*0010*/ 	.short	0x0005
        /*0012*/ 	.short	0x0038
        /*0014*/ 	.byte	0x00, 0xf0, 0x41, 0x00


	//----- nvinfo : EIATTR_KPARAM_INFO
	.align		4
.L_70:
        /*0018*/ 	.byte	0x04, 0x17
        /*001a*/ 	.short	(.L_72 - .L_71)
.L_71:
        /*001c*/ 	.word	0x00000000
        /*0020*/ 	.short	0x0004
        /*0022*/ 	.short	0x0028
        /*0024*/ 	.byte	0x00, 0xf0, 0x41, 0x00


	//----- nvinfo : EIATTR_KPARAM_INFO
	.align		4
.L_72:
        /*0028*/ 	.byte	0x04, 0x17
        /*002a*/ 	.short	(.L_74 - .L_73)
.L_73:
        /*002c*/ 	.word	0x00000000
        /*0030*/ 	.short	0x0003
        /*0032*/ 	.short	0x0020
        /*0034*/ 	.byte	0x00, 0xf0, 0x21, 0x00


	//----- nvinfo : EIATTR_KPARAM_INFO
	.align		4
.L_74:
        /*0038*/ 	.byte	0x04, 0x17
        /*003a*/ 	.short	(.L_76 - .L_75)
.L_75:
        /*003c*/ 	.word	0x00000000
        /*0040*/ 	.short	0x0002
        /*0042*/ 	.short	0x0010
        /*0044*/ 	.byte	0x00, 0xf0, 0x41, 0x00


	//----- nvinfo : EIATTR_KPARAM_INFO
	.align		4
.L_76:
        /*0048*/ 	.byte	0x04, 0x17
        /*004a*/ 	.short	(.L_78 - .L_77)
.L_77:
        /*004c*/ 	.word	0x00000000
        /*0050*/ 	.short	0x0001
        /*0052*/ 	.short	0x0008
        /*0054*/ 	.byte	0x00, 0xf0, 0x11, 0x00


	//----- nvinfo : EIATTR_KPARAM_INFO
	.align		4
.L_78:
        /*0058*/ 	.byte	0x04, 0x17
        /*005a*/ 	.short	(.L_80 - .L_79)
.L_79:
        /*005c*/ 	.word	0x00000000
        /*0060*/ 	.short	0x0000
        /*0062*/ 	.short	0x0000
        /*0064*/ 	.byte	0x00, 0xf0, 0x21, 0x00


	//----- nvinfo : EIATTR_SPARSE_MMA_MASK
	.align		4
.L_80:
        /*0068*/ 	.byte	0x03, 0x50
        /*006a*/ 	.short	0x0000


	//----- nvinfo : EIATTR_MAXREG_COUNT
	.align		4
        /*006c*/ 	.byte	0x03, 0x1b
        /*006e*/ 	.short	0x00ff


	//----- nvinfo : EIATTR_MERCURY_ISA_VERSION
	.align		4
        /*0070*/ 	.byte	0x03, 0x5f
        /*0072*/ 	.short	0x0101


	//----- nvinfo : EIATTR_VRC_CTA_INIT_COUNT
	.align		4
        /*0074*/ 	.byte	0x02, 0x4a
	.zero		1
	.zero		1


	//----- nvinfo : EIATTR_EXIT_INSTR_OFFSETS
	.align		4
        /*0078*/ 	.byte	0x04, 0x1c
        /*007a*/ 	.short	(.L_82 - .L_81)


	//   ....[0]....
.L_81:
        /*007c*/ 	.word	0x000003e0


	//   ....[1]....
        /*0080*/ 	.word	0x00000f20


	//   ....[2]....
        /*0084*/ 	.word	0x000012d0


	//   ....[3]....
        /*0088*/ 	.word	0x000014d0


	//   ....[4]....
        /*008c*/ 	.word	0x00001500


	//   ....[5]....
        /*0090*/ 	.word	0x000015b0


	//   ....[6]....
        /*0094*/ 	.word	0x000015d0


	//   ....[7]....
        /*0098*/ 	.word	0x00001bf0


	//   ....[8]....
        /*009c*/ 	.word	0x00001ef0


	//   ....[9]....
        /*00a0*/ 	.word	0x00002060


	//   ....[10]....
        /*00a4*/ 	.word	0x00002120


	//----- nvinfo : EIATTR_MAX_THREADS
	.align		4
.L_82:
        /*00a8*/ 	.byte	0x04, 0x05
        /*00aa*/ 	.short	(.L_84 - .L_83)
.L_83:
        /*00ac*/ 	.word	0x00000080
        /*00b0*/ 	.word	0x00000001
        /*00b4*/ 	.word	0x00000001


	//----- nvinfo : EIATTR_CRS_STACK_SIZE
	.align		4
.L_84:
        /*00b8*/ 	.byte	0x04, 0x1e
        /*00ba*/ 	.short	(.L_86 - .L_85)
.L_85:
        /*00bc*/ 	.word	0x00000000


	//----- nvinfo : EIATTR_CBANK_PARAM_SIZE
	.align		4
.L_86:
        /*00c0*/ 	.byte	0x03, 0x19
        /*00c2*/ 	.short	0x0048


	//----- nvinfo : EIATTR_PARAM_CBANK
	.align		4
        /*00c4*/ 	.byte	0x04, 0x0a
        /*00c6*/ 	.short	(.L_88 - .L_87)
	.align		4
.L_87:
        /*00c8*/ 	.word	index@(.nv.constant0._ZN3cub18CUB_300001_SM_10006detail9transform16transform_kernelINS2_10policy_hubILb1EN4cuda3std3__45tupleIJN6thrust24THRUST_300001_SM_1000_NS6detail15normal_iteratorINSA_10device_ptrIdEEEESF_EEEE10policy1000El14sample_functorSF_JPdSK_EEEvT0_iT1_T2_DpNS2_10kernel_argIT3_EE)
        /*00cc*/ 	.short	0x0380
        /*00ce*/ 	.short	0x0048


	//----- nvinfo : EIATTR_SW_WAR
	.align		4
.L_88:
        /*00d0*/ 	.byte	0x04, 0x36
        /*00d2*/ 	.short	(.L_90 - .L_89)
.L_89:
        /*00d4*/ 	.word	0x00000008
.L_90:


//--------------------- .nv.info._ZN3cub18CUB_300001_SM_10006detail9transform16transform_kernelINS2_10policy_hubILb1EN4cuda3std3__45tupleIJN6thrust24THRUST_300001_SM_1000_NS6detail15normal_iteratorINSA_10device_ptrIdEEEESF_EEEE10policy1000Ei14sample_functorSF_JPdSK_EEEvT0_iT1_T2_DpNS2_10kernel_argIT3_EE --------------------------
	.section	.nv.info._ZN3cub18CUB_300001_SM_10006detail9transform16transform_kernelINS2_10policy_hubILb1EN4cuda3std3__45tupleIJN6thrust24THRUST_300001_SM_1000_NS6detail15normal_iteratorINSA_10device_ptrIdEEEESF_EEEE10policy1000Ei14sample_functorSF_JPdSK_EEEvT0_iT1_T2_DpNS2_10kernel_argIT3_EE,"",@"SHT_CUDA_INFO"
	.sectionflags	@""
	.align	4


	//----- nvinfo : EIATTR_CUDA_API_VERSION
	.align		4
        /*0000*/ 	.byte	0x04, 0x37
        /*0002*/ 	.short	(.L_92 - .L_91)
.L_91:
        /*0004*/ 	.word	0x00000082


	//----- nvinfo : EIATTR_KPARAM_INFO
	.align		4
.L_92:
        /*0008*/ 	.byte	0x04, 0x17
        /*000a*/ 	.short	(.L_94 - .L_93)
.L_93:
        /*000c*/ 	.word	0x00000000
        /*0010*/ 	.short	0x0005
        /*0012*/ 	.short	0x0030
        /*0014*/ 	.byte	0x00, 0xf0, 0x41, 0x00


	//----- nvinfo : EIATTR_KPARAM_INFO
	.align		4
.L_94:
        /*0018*/ 	.byte	0x04, 0x17
        /*001a*/ 	.short	(.L_96 - .L_95)
.L_95:
        /*001c*/ 	.word	0x00000000
        /*0020*/ 	.short	0x0004
        /*0022*/ 	.short	0x0020
        /*0024*/ 	.byte	0x00, 0xf0, 0x41, 0x00


	//----- nvinfo : EIATTR_KPARAM_INFO
	.align		4
.L_96:
        /*0028*/ 	.byte	0x04, 0x17
        /*002a*/ 	.short	(.L_98 - .L_97)
.L_97:
        /*002c*/ 	.word	0x00000000
        /*0030*/ 	.short	0x0003
        /*0032*/ 	.short	0x0018
        /*0034*/ 	.byte	0x00, 0xf0, 0x21, 0x00


	//----- nvinfo : EIATTR_KPARAM_INFO
	.align		4
.L_98:
        /*0038*/ 	.byte	0x04, 0x17
        /*003a*/ 	.short	(.L_100 - .L_99)
.L_99:
        /*003c*/ 	.word	0x00000000
        /*0040*/ 	.short	0x0002
        /*0042*/ 	.short	0x0008
        /*0044*/ 	.byte	0x00, 0xf0, 0x41, 0x00


	//----- nvinfo : EIATTR_KPARAM_INFO
	.align		4
.L_100:
        /*0048*/ 	.byte	0x04, 0x17
        /*004a*/ 	.short	(.L_102 - .L_101)
.L_101:
        /*004c*/ 	.word	0x00000000
        /*0050*/ 	.short	0x0001
        /*0052*/ 	.short	0x0004
        /*0054*/ 	.byte	0x00, 0xf0, 0x11, 0x00


	//----- nvinfo : EIATTR_KPARAM_INFO
	.align		4
.L_102:
        /*0058*/ 	.byte	0x04, 0x17
        /*005a*/ 	.short	(.L_104 - .L_103)
.L_103:
        /*005c*/ 	.word	0x00000000
        /*0060*/ 	.short	0x0000
        /*0062*/ 	.short	0x0000
        /*0064*/ 	.byte	0x00, 0xf0, 0x11, 0x00


	//----- nvinfo : EIATTR_SPARSE_MMA_MASK
	.align		4
.L_104:
        /*0068*/ 	.byte	0x03, 0x50
        /*006a*/ 	.short	0x0000


	//----- nvinfo : EIATTR_MAXREG_COUNT
	.align		4
        /*006c*/ 	.byte	0x03, 0x1b
        /*006e*/ 	.short	0x00ff


	//----- nvinfo : EIATTR_MERCURY_ISA_VERSION
	.align		4
        /*0070*/ 	.byte	0x03, 0x5f
        /*0072*/ 	.short	0x0101


	//----- nvinfo : EIATTR_VRC_CTA_INIT_COUNT
	.align		4
        /*0074*/ 	.byte	0x02, 0x4a
	.zero		1
	.zero		1


	//----- nvinfo : EIATTR_EXIT_INSTR_OFFSETS
	.align		4
        /*0078*/ 	.byte	0x04, 0x1c
        /*007a*/ 	.short	(.L_106 - .L_105)


	//   ....[0]....
.L_105:
        /*007c*/ 	.word	0x000002e0


	//   ....[1]....
        /*0080*/ 	.word	0x00000930


	//   ....[2]....
        /*0084*/ 	.word	0x00000ca0


	//   ....[3]....
        /*0088*/ 	.word	0x00000e30


	//   ....[4]....
        /*008c*/ 	.word	0x00000f00


	//   ....[5]....
        /*0090*/ 	.word	0x00000f30


	//   ....[6]....
        /*0094*/ 	.word	0x000016f0


	//   ....[7]....
        /*0098*/ 	.word	0x00001ab0


	//   ....[8]....
        /*009c*/ 	.word	0x00001cc0


	//   ....[9]....
        /*00a0*/ 	.word	0x00001d00


	//   ....[10]....
        /*00a4*/ 	.word	0x00001dc0


	//----- nvinfo : EIATTR_MAX_THREADS
	.align		4
.L_106:
        /*00a8*/ 	.byte	0x04, 0x05
        /*00aa*/ 	.short	(.L_108 - .L_107)
.L_107:
        /*00ac*/ 	.word	0x00000080
        /*00b0*/ 	.word	0x00000001
        /*00b4*/ 	.word	0x00000001


	//----- nvinfo : EIATTR_CRS_STACK_SIZE
	.align		4
.L_108:
        /*00b8*/ 	.byte	0x04, 0x1e
        /*00ba*/ 	.short	(.L_110 - .L_109)
.L_109:
        /*00bc*/ 	.word	0x00000000


	//----- nvinfo : EIATTR_CBANK_PARAM_SIZE
	.align		4
.L_110:
        /*00c0*/ 	.byte	0x03, 0x19
        /*00c2*/ 	.short	0x0040


	//----- nvinfo : EIATTR_PARAM_CBANK
	.align		4
        /*00c4*/ 	.byte	0x04, 0x0a
        /*00c6*/ 	.short	(.L_112 - .L_111)
	.align		4
.L_111:
        /*00c8*/ 	.word	index@(.nv.constant0._ZN3cub18CUB_300001_SM_10006detail9transform16transform_kernelINS2_10policy_hubILb1EN4cuda3std3__45tupleIJN6thrust24THRUST_300001_SM_1000_NS6detail15normal_iteratorINSA_10device_ptrIdEEEESF_EEEE10policy1000Ei14sample_functorSF_JPdSK_EEEvT0_iT1_T2_DpNS2_10kernel_argIT3_EE)
        /*00cc*/ 	.short	0x0380
        /*00ce*/ 	.short	0x0040


	//----- nvinfo : EIATTR_SW_WAR
	.align		4
.L_112:
        /*00d0*/ 	.byte	0x04, 0x36
        /*00d2*/ 	.short	(.L_114 - .L_113)
.L_113:
        /*00d4*/ 	.word	0x00000008
.L_114:


//--------------------- .nv.info._ZN3cub18CUB_300001_SM_10006detail8for_each13static_kernelINS2_12policy_hub_t12policy_500_tEmN6thrust24THRUST_300001_SM_1000_NS8cuda_cub20__uninitialized_fill7functorINS7_10device_ptrIdEEdEEEEvT0_T1_ --------------------------
	.section	.nv.info._ZN3cub18CUB_300001_SM_10006detail8for_each13static_kernelINS2_12policy_hub_t12policy_500_tEmN6thrust24THRUST_300001_SM_1000_NS8cuda_cub20__uninitialized_fill7functorINS7_10device_ptrIdEEdEEEEvT0_T1_,"",@"SHT_CUDA_INFO"
	.sectionflags	@""
	.align	4


	//----- nvinfo : EIATTR_CUDA_API_VERSION
	.align		4
        /*0000*/ 	.byte	0x04, 0x37
        /*0002*/ 	.short	(.L_116 - .L_115)
.L_115:
        /*0004*/ 	.word	0x00000082


	//----- nvinfo : EIATTR_KPARAM_INFO
	.align		4
.L_116:
        /*0008*/ 	.byte	0x04, 0x17
        /*000a*/ 	.short	(.L_118 - .L_117)
.L_117:
        /*000c*/ 	.word	0x00000000
        /*0010*/ 	.short	0x0001
        /*0012*/ 	.short	0x0008
        /*0014*/ 	.byte	0x00, 0xf0, 0x41, 0x00


	//----- nvinfo : EIATTR_KPARAM_INFO
	.align		4
.L_118:
        /*0018*/ 	.byte	0x04, 0x17
        /*001a*/ 	.short	(.L_120 - .L_119)
.L_119:
        /*001c*/ 	.word	0x00000000
        /*0020*/ 	.short	0x0000
        /*0022*/ 	.short	0x0000
        /*0024*/ 	.byte	0x00, 0xf0, 0x21, 0x00


	//----- nvinfo : EIATTR_SPARSE_MMA_MASK
	.align		4
.L_120:
        /*0028*/ 	.byte	0x03, 0x50
        /*002a*/ 	.short	0x0000


	//----- nvinfo : EIATTR_MAXREG_COUNT
	.align		4
        /*002c*/ 	.byte	0x03, 0x1b
        /*002e*/ 	.short	0x00ff


	//----- nvinfo : EIATTR_MERCURY_ISA_VERSION
	.align		4
        /*0030*/ 	.byte	0x03, 0x5f
        /*0032*/ 	.short	0x0101


	//----- nvinfo : EIATTR_VRC_CTA_INIT_COUNT
	.align		4
        /*0034*/ 	.byte	0x02, 0x4a
	.zero		1
	.zero		1


	//----- nvinfo : EIATTR_EXIT_INSTR_OFFSETS
	.align		4
        /*0038*/ 	.byte	0x04, 0x1c
        /*003a*/ 	.short	(.L_122 - .L_121)


	//   ....[0]....
.L_121:
        /*003c*/ 	.word	0x00000130


	//   ....[1]....
        /*0040*/ 	.word	0x00000230


	//   ....[2]....
        /*0044*/ 	.word	0x00000260


	//----- nvinfo : EIATTR_MAX_THREADS
	.align		4
.L_122:
        /*0048*/ 	.byte	0x04, 0x05
        /*004a*/ 	.short	(.L_124 - .L_123)
.L_123:
        /*004c*/ 	.word	0x00000100
        /*0050*/ 	.word	0x00000001
        /*0054*/ 	.word	0x00000001


	//----- nvinfo : EIATTR_CBANK_PARAM_SIZE
	.align		4
.L_124:
        /*0058*/ 	.byte	0x03, 0x19
        /*005a*/ 	.short	0x0018


	//----- nvinfo : EIATTR_PARAM_CBANK
	.align		4
        /*005c*/ 	.byte	0x04, 0x0a
        /*005e*/ 	.short	(.L_126 - .L_125)
	.align		4
.L_125:
        /*0060*/ 	.word	index@(.nv.constant0._ZN3cub18CUB_300001_SM_10006detail8for_each13static_kernelINS2_12policy_hub_t12policy_500_tEmN6thrust24THRUST_300001_SM_1000_NS8cuda_cub20__uninitialized_fill7functorINS7_10device_ptrIdEEdEEEEvT0_T1_)
        /*0064*/ 	.short	0x0380
        /*0066*/ 	.short	0x0018


	//----- nvinfo : EIATTR_SW_WAR
	.align		4
.L_126:
        /*0068*/ 	.byte	0x04, 0x36
        /*006a*/ 	.short	(.L_128 - .L_127)
.L_127:
        /*006c*/ 	.word	0x00000008
.L_128:


//--------------------- .nv.info._ZN3cub18CUB_300001_SM_10006detail11EmptyKernelIvEEvv --------------------------
	.section	.nv.info._ZN3cub18CUB_300001_SM_10006detail11EmptyKernelIvEEvv,"",@"SHT_CUDA_INFO"
	.sectionflags	@""
	.align	4


	//----- nvinfo : EIATTR_CUDA_API_VERSION
	.align		4
        /*0000*/ 	.byte	0x04, 0x37
        /*0002*/ 	.short	(.L_130 - .L_129)
.L_129:
        /*0004*/ 	.word	0x00000082


	//----- nvinfo : EIATTR_SPARSE_MMA_MASK
	.align		4
.L_130:
        /*0008*/ 	.byte	0x03, 0x50
        /*000a*/ 	.short	0x0000


	//----- nvinfo : EIATTR_MAXREG_COUNT
	.align		4
        /*000c*/ 	.byte	0x03, 0x1b
        /*000e*/ 	.short	0x00ff


	//----- nvinfo : EIATTR_MERCURY_ISA_VERSION
	.align		4
        /*0010*/ 	.byte	0x03, 0x5f
        /*0012*/ 	.short	0x0101


	//----- nvinfo : EIATTR_VRC_CTA_INIT_COUNT
	.align		4
        /*0014*/ 	.byte	0x02, 0x4a
	.zero		1
	.zero		1


	//----- nvinfo : EIATTR_EXIT_INSTR_OFFSETS
	.align		4
        /*0018*/ 	.byte	0x04, 0x1c
        /*001a*/ 	.short	(.L_132 - .L_131)


	//   ....[0]....
.L_131:
        /*001c*/ 	.word	0x00000010


	//----- nvinfo : EIATTR_SW_WAR
	.align		4
.L_132:
        /*0020*/ 	.byte	0x04, 0x36
        /*0022*/ 	.short	(.L_134 - .L_133)
.L_133:
        /*0024*/ 	.word	0x00000008
.L_134:


//--------------------- .nv.callgraph             --------------------------
	.section	.nv.callgraph,"",@"SHT_CUDA_CALLGRAPH"
	.align	4
	.sectionentsize	8
	.align		4
        /*0000*/ 	.word	0x00000000
	.align		4
        /*0004*/ 	.word	0xffffffff
	.align		4
        /*0008*/ 	.word	0x00000000
	.align		4
        /*000c*/ 	.word	0xfffffffe
	.align		4
        /*0010*/ 	.word	0x00000000
	.align		4
        /*0014*/ 	.word	0xfffffffd
	.align		4
        /*0018*/ 	.word	0x00000000
	.align		4
        /*001c*/ 	.word	0xfffffffc


//--------------------- .nv.constant4             --------------------------
	.section	.nv.constant4,"a",@progbits
	.align	8
	.align		8
.nv.constant4:
        /*0000*/ 	.dword	_ZN30_INTERNAL_2186910a_4_k_cu_main4cuda3std3__45__cpo5beginE
	.align		8
        /*0008*/ 	.dword	_ZN30_INTERNAL_2186910a_4_k_cu_main4cuda3std3__45__cpo3endE
	.align		8
        /*0010*/ 	.dword	_ZN30_INTERNAL_2186910a_4_k_cu_main4cuda3std3__45__cpo6cbeginE
	.align		8
        /*0018*/ 	.dword	_ZN30_INTERNAL_2186910a_4_k_cu_main4cuda3std3__45__cpo4cendE
	.align		8
        /*0020*/ 	.dword	_ZN30_INTERNAL_2186910a_4_k_cu_main4cuda3std3__45__cpo6rbeginE
	.align		8
        /*0028*/ 	.dword	_ZN30_INTERNAL_2186910a_4_k_cu_main4cuda3std3__45__cpo4rendE
	.align		8
        /*0030*/ 	.dword	_ZN30_INTERNAL_2186910a_4_k_cu_main4cuda3std3__45__cpo7crbeginE
	.align		8
        /*0038*/ 	.dword	_ZN30_INTERNAL_2186910a_4_k_cu_main4cuda3std3__45__cpo5crendE
	.align		8
        /*0040*/ 	.dword	_ZN30_INTERNAL_2186910a_4_k_cu_main4cuda3std3__432_GLOBAL__N__2186910a_4_k_cu_main6ignoreE
	.align		8
        /*0048*/ 	.dword	_ZN30_INTERNAL_2186910a_4_k_cu_main4cuda3std3__419piecewise_constructE
	.align		8
        /*0050*/ 	.dword	_ZN30_INTERNAL_2186910a_4_k_cu_main4cuda3std3__48in_placeE
	.align		8
        /*0058*/ 	.dword	_ZN30_INTERNAL_2186910a_4_k_cu_main4cuda3std3__420unreachable_sentinelE
	.align		8
        /*0060*/ 	.dword	_ZN30_INTERNAL_2186910a_4_k_cu_main4cuda3std3__47nulloptE
	.align		8
        /*0068*/ 	.dword	_ZN30_INTERNAL_2186910a_4_k_cu_main4cuda3std3__48unexpectE
	.align		8
        /*0070*/ 	.dword	_ZN30_INTERNAL_2186910a_4_k_cu_main4cuda3std6ranges3__45__cpo4swapE
	.align		8
        /*0078*/ 	.dword	_ZN30_INTERNAL_2186910a_4_k_cu_main4cuda3std6ranges3__45__cpo9iter_moveE
	.align		8
        /*0080*/ 	.dword	_ZN30_INTERNAL_2186910a_4_k_cu_main4cuda3std6ranges3__45__cpo5beginE
	.align		8
        /*0088*/ 	.dword	_ZN30_INTERNAL_2186910a_4_k_cu_main4cuda3std6ranges3__45__cpo3endE
	.align		8
        /*0090*/ 	.dword	_ZN30_INTERNAL_2186910a_4_k_cu_main4cuda3std6ranges3__45__cpo6cbeginE
	.align		8
        /*0098*/ 	.dword	_ZN30_INTERNAL_2186910a_4_k_cu_main4cuda3std6ranges3__45__cpo4cendE
	.align		8
        /*00a0*/ 	.dword	_ZN30_INTERNAL_2186910a_4_k_cu_main4cuda3std6ranges3__45__cpo7advanceE
	.align		8
        /*00a8*/ 	.dword	_ZN30_INTERNAL_2186910a_4_k_cu_main4cuda3std6ranges3__45__cpo9iter_swapE
	.align		8
        /*00b0*/ 	.dword	_ZN30_INTERNAL_2186910a_4_k_cu_main4cuda3std6ranges3__45__cpo4nextE
	.align		8
        /*00b8*/ 	.dword	_ZN30_INTERNAL_2186910a_4_k_cu_main4cuda3std6ranges3__45__cpo4prevE
	.align		8
        /*00c0*/ 	.dword	_ZN30_INTERNAL_2186910a_4_k_cu_main4cuda3std6ranges3__45__cpo4dataE
	.align		8
        /*00c8*/ 	.dword	_ZN30_INTERNAL_2186910a_4_k_cu_main4cuda3std6ranges3__45__cpo5cdataE
	.align		8
        /*00d0*/ 	.dword	_ZN30_INTERNAL_2186910a_4_k_cu_main4cuda3std6ranges3__45__cpo4sizeE
	.align		8
        /*00d8*/ 	.dword	_ZN30_INTERNAL_2186910a_4_k_cu_main4cuda3std6ranges3__45__cpo5ssizeE
	.align		8
        /*00e0*/ 	.dword	_ZN30_INTERNAL_2186910a_4_k_cu_main4cuda3std6ranges3__45__cpo8distanceE
	.align		8
        /*00e8*/ 	.dword	_ZN30_INTERNAL_2186910a_4_k_cu_main6thrust24THRUST_300001_SM_1000_NS8cuda_cub3parE
	.align		8
        /*00f0*/ 	.dword	_ZN30_INTERNAL_2186910a_4_k_cu_main6thrust24THRUST_300001_SM_1000_NS8cuda_cub10par_nosyncE
	.align		8
        /*00f8*/ 	.dword	_ZN30_INTERNAL_2186910a_4_k_cu_main6thrust24THRUST_300001_SM_1000_NS6system6detail10sequential3seqE
	.align		8
        /*0100*/ 	.dword	_ZN30_INTERNAL_2186910a_4_k_cu_main6thrust24THRUST_300001_SM_1000_NS12placeholders2_1E
	.align		8
        /*0108*/ 	.dword	_ZN30_INTERNAL_2186910a_4_k_cu_main6thrust24THRUST_300001_SM_1000_NS12placeholders2_2E
	.align		8
        /*0110*/ 	.dword	_ZN30_INTERNAL_2186910a_4_k_cu_main6thrust24THRUST_300001_SM_1000_NS12placeholders2_3E
	.align		8
        /*0118*/ 	.dword	_ZN30_INTERNAL_2186910a_4_k_cu_main6thrust24THRUST_300001_SM_1000_NS12placeholders2_4E
	.align		8
        /*0120*/ 	.dword	_ZN30_INTERNAL_2186910a_4_k_cu_main6thrust24THRUST_300001_SM_1000_NS12placeholders2_5E
	.align		8
        /*0128*/ 	.dword	_ZN30_INTERNAL_2186910a_4_k_cu_main6thrust24THRUST_300001_SM_1000_NS12placeholders2_6E
	.align		8
        /*0130*/ 	.dword	_ZN30_INTERNAL_2186910a_4_k_cu_main6thrust24THRUST_300001_SM_1000_NS12placeholders2_7E
	.align		8
        /*0138*/ 	.dword	_ZN30_INTERNAL_2186910a_4_k_cu_main6thrust24THRUST_300001_SM_1000_NS12placeholders2_8E
	.align		8
        /*0140*/ 	.dword	_ZN30_INTERNAL_2186910a_4_k_cu_main6thrust24THRUST_300001_SM_1000_NS12placeholders2_9E
	.align		8
        /*0148*/ 	.dword	_ZN30_INTERNAL_2186910a_4_k_cu_main6thrust24THRUST_300001_SM_1000_NS12placeholders3_10E
	.align		8
        /*0150*/ 	.dword	_ZN30_INTERNAL_2186910a_4_k_cu_main6thrust24THRUST_300001_SM_1000_NS3seqE


//--------------------- .text._ZN3cub18CUB_300001_SM_10006detail9transform16transform_kernelINS2_10policy_hubILb1EN4cuda3std3__45tupleIJN6thrust24THRUST_300001_SM_1000_NS6detail15normal_iteratorINSA_10device_ptrIdEEEESF_EEEE10policy1000El14sample_functorSF_JPdSK_EEEvT0_iT1_T2_DpNS2_10kernel_argIT3_EE --------------------------
	.section	.text._ZN3cub18CUB_300001_SM_10006detail9transform16transform_kernelINS2_10policy_hubILb1EN4cuda3std3__45tupleIJN6thrust24THRUST_300001_SM_1000_NS6detail15normal_iteratorINSA_10device_ptrIdEEEESF_EEEE10policy1000El14sample_functorSF_JPdSK_EEEvT0_iT1_T2_DpNS2_10kernel_argIT3_EE,"ax",@progbits
	.align	128
        .global         _ZN3cub18CUB_300001_SM_10006detail9transform16transform_kernelINS2_10policy_hubILb1EN4cuda3std3__45tupleIJN6thrust24THRUST_300001_SM_1000_NS6detail15normal_iteratorINSA_10device_ptrIdEEEESF_EEEE10policy1000El14sample_functorSF_JPdSK_EEEvT0_iT1_T2_DpNS2_10kernel_argIT3_EE
        .type           _ZN3cub18CUB_300001_SM_10006detail9transform16transform_kernelINS2_10policy_hubILb1EN4cuda3std3__45tupleIJN6thrust24THRUST_300001_SM_1000_NS6detail15normal_iteratorINSA_10device_ptrIdEEEESF_EEEE10policy1000El14sample_functorSF_JPdSK_EEEvT0_iT1_T2_DpNS2_10kernel_argIT3_EE,@function
        .size           _ZN3cub18CUB_300001_SM_10006detail9transform16transform_kernelINS2_10policy_hubILb1EN4cuda3std3__45tupleIJN6thrust24THRUST_300001_SM_1000_NS6detail15normal_iteratorINSA_10device_ptrIdEEEESF_EEEE10policy1000El14sample_functorSF_JPdSK_EEEvT0_iT1_T2_DpNS2_10kernel_argIT3_EE,(.L_x_37 - _ZN3cub18CUB_300001_SM_10006detail9transform16transform_kernelINS2_10policy_hubILb1EN4cuda3std3__45tupleIJN6thrust24THRUST_300001_SM_1000_NS6detail15normal_iteratorINSA_10device_ptrIdEEEESF_EEEE10policy1000El14sample_functorSF_JPdSK_EEEvT0_iT1_T2_DpNS2_10kernel_argIT3_EE)
        .other          _ZN3cub18CUB_300001_SM_10006detail9transform16transform_kernelINS2_10policy_hubILb1EN4cuda3std3__45tupleIJN6thrust24THRUST_300001_SM_1000_NS6detail15normal_iteratorINSA_10device_ptrIdEEEESF_EEEE10policy1000El14sample_functorSF_JPdSK_EEEvT0_iT1_T2_DpNS2_10kernel_argIT3_EE,@"STO_CUDA_ENTRY STV_DEFAULT"
_ZN3cub18CUB_300001_SM_10006detail9transform16transform_kernelINS2_10policy_hubILb1EN4cuda3std3__45tupleIJN6thrust24THRUST_300001_SM_1000_NS6detail15normal_iteratorINSA_10device_ptrIdEEEESF_EEEE10policy1000El14sample_functorSF_JPdSK_EEEvT0_iT1_T2_DpNS2_10kernel_argIT3_EE:
.text._ZN3cub18CUB_300001_SM_10006detail9transform16transform_kernelINS2_10policy_hubILb1EN4cuda3std3__45tupleIJN6thrust24THRUST_300001_SM_1000_NS6detail15normal_iteratorINSA_10device_ptrIdEEEESF_EEEE10policy1000El14sample_functorSF_JPdSK_EEEvT0_iT1_T2_DpNS2_10kernel_argIT3_EE:
[----:B------:R-:W-:Y:S08]  /*0000*/  LDC R1, c[0x0][0x37c] ;  /* 0x0000df00ff017b82 */ /* 0x000ff00000000800 */
[----:B------:R-:W0:Y:S01]  /*0010*/  LDC R14, c[0x0][0x388] ;  /* 0x0000e200ff0e7b82 */ /* 0x000e220000000800 */
[----:B------:R-:W1:Y:S01]  /*0020*/  LDCU.64 UR4, c[0x0][0x380] ;  /* 0x00007000ff0477ac */ /* 0x000e620008000a00 */
[----:B------:R-:W2:Y:S01]  /*0030*/  S2R R0, SR_TID.X ;  /* 0x0000000000007919 */ /* 0x000ea20000002100 */
[----:B------:R-:W-:Y:S05]  /*0040*/  BSSY.RECONVERGENT B0, `(.L_x_0) ;  /* 0x0000029000007945 */ /* 0x000fea0003800200 */
[----:B------:R-:W3:Y:S01]  /*0050*/  S2UR UR12, SR_CTAID.X ;  /* 0x00000000000c79c3 */ /* 0x000ee20000002500 */
[----:B0-----:R-:W-:-:S05]  /*0060*/  IMAD.SHL.U32 R2, R14, 0x80, RZ ;  /* 0x000000800e027824 */ /* 0x001fca00078e00ff */
[----:B------:R-:W-:Y:S01]  /*0070*/  SHF.R.S32.HI R3, RZ, 0x1f, R2 ;  /* 0x0000001fff037819 */ /* 0x000fe20000011402 */
[----:B---3--:R-:W-:-:S04]  /*0080*/  IMAD.WIDE.U32 R4, R2, UR12, RZ ;  /* 0x0000000c02047c25 */ /* 0x008fc8000f8e00ff */
[----:B------:R-:W-:Y:S01]  /*0090*/  IMAD R7, R3, UR12, RZ ;  /* 0x0000000c03077c24 */ /* 0x000fe2000f8e02ff */
[----:B-1----:R-:W-:Y:S01]  /*00a0*/  IADD3 R9, P1, PT, -R4, UR4, RZ ;  /* 0x0000000404097c10 */ /* 0x002fe2000ff3e1ff */
[----:B--2---:R-:W-:Y:S02]  /*00b0*/  IMAD.SHL.U32 R11, R0, 0x80, RZ ;  /* 0x00000080000b7824 */ /* 0x004fe400078e00ff */
[----:B------:R-:W-:Y:S01]  /*00c0*/  IMAD.IADD R7, R5, 0x1, R7 ;  /* 0x0000000105077824 */ /* 0x000fe200078e0207 */
[----:B------:R-:W-:-:S04]  /*00d0*/  ISETP.LT.U32.AND P0, PT, R9, R2, PT ;  /* 0x000000020900720c */ /* 0x000fc80003f01070 */
[----:B------:R-:W-:-:S04]  /*00e0*/  IADD3.X R6, PT, PT, ~R7, UR5, RZ, P1, !PT ;  /* 0x0000000507067c10 */ /* 0x000fc80008ffe5ff */
[----:B------:R-:W-:-:S04]  /*00f0*/  ISETP.LT.AND.EX P0, PT, R6, R3, PT, P0 ;  /* 0x000000030600720c */ /* 0x000fc80003f01300 */
[----:B------:R-:W-:-:S04]  /*0100*/  SEL R3, R9, R2, P0 ;  /* 0x0000000209037207 */ /* 0x000fc80000000000 */
[----:B------:R-:W-:-:S04]  /*0110*/  SHF.L.U32 R6, R3, 0x3, RZ ;  /* 0x0000000303067819 */ /* 0x000fc800000006ff */
[----:B------:R-:W-:-:S13]  /*0120*/  ISETP.GE.AND P0, PT, R11, R6, PT ;  /* 0x000000060b00720c */ /* 0x000fda0003f06270 */
[----:B------:R-:W-:Y:S05]  /*0130*/  @P0 BRA `(.L_x_1) ;  /* 0x0000000000640947 */ /* 0x000fea0003800000 */
[----:B------:R-:W0:Y:S01]  /*0140*/  LDCU.64 UR4, c[0x0][0x3a8] ;  /* 0x00007500ff0477ac */ /* 0x000e220008000a00 */
[C---:B------:R-:W-:Y:S01]  /*0150*/  IMAD.SHL.U32 R10, R4.reuse, 0x8, RZ ;  /* 0x00000008040a7824 */ /* 0x040fe200078e00ff */
[----:B------:R-:W-:Y:S01]  /*0160*/  SHF.L.U64.HI R12, R4, 0x3, R7 ;  /* 0x00000003040c7819 */ /* 0x000fe20000010207 */
[----:B------:R-:W-:Y:S01]  /*0170*/  BSSY.RECONVERGENT B1, `(.L_x_2) ;  /* 0x000000b000017945 */ /* 0x000fe20003800200 */
[----:B------:R-:W-:Y:S02]  /*0180*/  IMAD.MOV.U32 R13, RZ, RZ, R11 ;  /* 0x000000ffff0d7224 */ /* 0x000fe400078e000b */
[----:B0-----:R-:W-:-:S04]  /*0190*/  IADD3 R8, P0, PT, R10, UR4, RZ ;  /* 0x000000040a087c10 */ /* 0x001fc8000ff1e0ff */
[----:B------:R-:W-:-:S03]  /*01a0*/  IADD3.X R9, PT, PT, R12, UR5, RZ, P0, !PT ;  /* 0x000000050c097c10 */ /* 0x000fc600087fe4ff */
[----:B------:R-:W-:-:S07]  /*01b0*/  IMAD.WIDE.U32 R8, R0, 0x80, R8 ;  /* 0x0000008000087825 */ /* 0x000fce00078e0008 */
.L_x_3:
[----:B------:R-:W-:Y:S01]  /*01c0*/  VIADD R13, R13, 0x4000 ;  /* 0x000040000d0d7836 */ /* 0x000fe20000000000 */
[----:B------:R0:W-:Y:S04]  /*01d0*/  CCTL.E.PF2 [R8] ;  /* 0x000000000800798f */ /* 0x0001e80000800100 */
[----:B------:R-:W-:Y:S02]  /*01e0*/  ISETP.GE.AND P0, PT, R13, R6, PT ;  /* 0x000000060d00720c */ /* 0x000fe40003f06270 */
[----:B0-----:R-:W-:-:S04]  /*01f0*/  IADD3 R8, P1, PT, R8, 0x4000, RZ ;  /* 0x0000400008087810 */ /* 0x001fc80007f3e0ff */
[----:B------:R-:W-:-:S07]  /*0200*/  IADD3.X R9, PT, PT, RZ, R9, RZ, P1, !PT ;  /* 0x00000009ff097210 */ /* 0x000fce0000ffe4ff */
[----:B------:R-:W-:Y:S05]  /*0210*/  @!P0 BRA `(.L_x_3) ;  /* 0xfffffffc00e88947 */ /* 0x000fea000383ffff */
[----:B------:R-:W-:Y:S05]  /*0220*/  BSYNC.RECONVERGENT B1 ;  /* 0x0000000000017941 */ /* 0x000fea0003800200 */
.L_x_2:
[----:B------:R-:W0:Y:S02]  /*0230*/  LDCU.64 UR4, c[0x0][0x3b8] ;  /* 0x00007700ff0477ac */ /* 0x000e240008000a00 */
[----:B0-----:R-:W-:-:S04]  /*0240*/  IADD3 R8, P0, PT, R10, UR4, RZ ;  /* 0x000000040a087c10 */ /* 0x001fc8000ff1e0ff */
[----:B------:R-:W-:-:S03]  /*0250*/  IADD3.X R9, PT, PT, R12, UR5, RZ, P0, !PT ;  /* 0x000000050c097c10 */ /* 0x000fc600087fe4ff */
[----:B------:R-:W-:-:S07]  /*0260*/  IMAD.WIDE.U32 R8, R0, 0x80, R8 ;  /* 0x0000008000087825 */ /* 0x000fce00078e0008 */
.L_x_4:
[----:B------:R-:W-:Y:S01]  /*0270*/  VIADD R11, R11, 0x4000 ;  /* 0x000040000b0b7836 */ /* 0x000fe20000000000 */
[----:B------:R0:W-:Y:S04]  /*0280*/  CCTL.E.PF2 [R8] ;  /* 0x000000000800798f */ /* 0x0001e80000800100 */
[----:B------:R-:W-:Y:S02]  /*0290*/  ISETP.GE.AND P0, PT, R11, R6, PT ;  /* 0x000000060b00720c */ /* 0x000fe40003f06270 */
[----:B0-----:R-:W-:-:S05]  /*02a0*/  IADD3 R8, P1, PT, R8, 0x4000, RZ ;  /* 0x0000400008087810 */ /* 0x001fca0007f3e0ff */
[----:B------:R-:W-:-:S06]  /*02b0*/  IMAD.X R9, RZ, RZ, R9, P1 ;  /* 0x000000ffff097224 */ /* 0x000fcc00008e0609 */
[----:B------:R-:W-:Y:S05]  /*02c0*/  @!P0 BRA `(.L_x_4) ;  /* 0xfffffffc00e88947 */ /* 0x000fea000383ffff */
.L_x_1:
[----:B------:R-:W-:Y:S05]  /*02d0*/  BSYNC.RECONVERGENT B0 ;  /* 0x0000000000007941 */ /* 0x000fea0003800200 */
.L_x_0:
[----:B------:R-:W0:Y:S01]  /*02e0*/  LDCU.128 UR8, c[0x0][0x3a0] ;  /* 0x00007400ff0877ac */ /* 0x000e220008000c00 */
[----:B------:R-:W-:Y:S01]  /*02f0*/  ISETP.NE.AND P0, PT, R2, R3, PT ;  /* 0x000000030200720c */ /* 0x000fe20003f05270 */
[C---:B------:R-:W-:Y:S01]  /*0300*/  IMAD.SHL.U32 R10, R4.reuse, 0x8, RZ ;  /* 0x00000008040a7824 */ /* 0x040fe200078e00ff */
[----:B------:R-:W-:Y:S01]  /*0310*/  SHF.L.U64.HI R4, R4, 0x3, R7 ;  /* 0x0000000304047819 */ /* 0x000fe20000010207 */
[----:B------:R-:W1:Y:S03]  /*0320*/  LDCU.64 UR6, c[0x0][0x3b8] ;  /* 0x00007700ff0677ac */ /* 0x000e660008000a00 */
[----:B------:R-:W-:Y:S01]  /*0330*/  R2UR UR13, R10 ;  /* 0x000000000a0d72ca */ /* 0x000fe200000e0000 */
[----:B------:R-:W2:Y:S01]  /*0340*/  LDCU.64 UR14, c[0x0][0x358] ;  /* 0x00006b00ff0e77ac */ /* 0x000ea20008000a00 */
[----:B------:R-:W-:Y:S02]  /*0350*/  R2UR UR16, R4 ;  /* 0x00000000041072ca */ /* 0x000fe400000e0000 */
[----:B0-----:R-:W-:-:S02]  /*0360*/  IADD3 R6, P2, PT, R10, UR10, RZ ;  /* 0x0000000a0a067c10 */ /* 0x001fc4000ff5e0ff */
[C---:B-1----:R-:W-:Y:S02]  /*0370*/  IADD3 R8, P3, PT, R10.reuse, UR6, RZ ;  /* 0x000000060a087c10 */ /* 0x042fe4000ff7e0ff */
[----:B------:R-:W-:Y:S02]  /*0380*/  IADD3 R10, P1, PT, R10, UR8, RZ ;  /* 0x000000080a0a7c10 */ /* 0x000fe4000ff3e0ff */
[C---:B------:R-:W-:Y:S02]  /*0390*/  IADD3.X R7, PT, PT, R4.reuse, UR11, RZ, P2, !PT ;  /* 0x0000000b04077c10 */ /* 0x040fe400097fe4ff */
[C---:B------:R-:W-:Y:S02]  /*03a0*/  IADD3.X R9, PT, PT, R4.reuse, UR7, RZ, P3, !PT ;  /* 0x0000000704097c10 */ /* 0x040fe40009ffe4ff */
[----:B------:R-:W-:Y:S01]  /*03b0*/  IADD3.X R11, PT, PT, R4, UR9, RZ, P1, !PT ;  /* 0x00000009040b7c10 */ /* 0x000fe20008ffe4ff */
[----:B--2---:R-:W-:Y:S06]  /*03c0*/  @!P0 BRA `(.L_x_5) ;  /* 0x00000010007c8947 */ /* 0x004fec0003800000 */
[----:B------:R-:W-:-:S13]  /*03d0*/  ISETP.GE.AND P0, PT, R14, 0x1, PT ;  /* 0x000000010e00780c */ /* 0x000fda0003f06270 */
[----:B------:R-:W-:Y:S05]  /*03e0*/  @!P0 EXIT ;  /* 0x000000000000894d */ /* 0x000fea0003800000 */
[----:B------:R-:W0:Y:S01]  /*03f0*/  LDC.64 R16, c[0x0][0x390] ;  /* 0x0000e400ff107b82 */ /* 0x000e220000000a00 */
[C---:B------:R-:W-:Y:S02]  /*0400*/  ISETP.GE.U32.AND P0, PT, R14.reuse, 0x8, PT ;  /* 0x000000080e00780c */ /* 0x040fe40003f06070 */
[----:B------:R-:W-:Y:S02]  /*0410*/  LOP3.LUT R2, R14, 0x7, RZ, 0xc0, !PT ;  /* 0x000000070e027812 */ /* 0x000fe400078ec0ff */
[----:B------:R-:W-:Y:S01]  /*0420*/  MOV R5, RZ ;  /* 0x000000ff00057202 */ /* 0x000fe20000000f00 */
[----:B0-----:R-:W-:-:S08]  /*0430*/  DADD R12, -R16, 1 ;  /* 0x3ff00000100c7429 */ /* 0x001fd00000000100 */
[----:B------:R-:W-:Y:S05]  /*0440*/  @!P0 BRA `(.L_x_6) ;  /* 0x0000000800b08947 */ /* 0x000fea0003800000 */
[----:B------:R-:W-:-:S13]  /*0450*/  ISETP.GE.AND P0, PT, R0, R3, PT ;  /* 0x000000030000720c */ /* 0x000fda0003f06270 */
[C---:B------:R-:W-:Y:S01]  /*0460*/  @!P0 IMAD.WIDE.U32 R22, R0.reuse, 0x8, R8 ;  /* 0x0000000800168825 */ /* 0x040fe200078e0008 */
[----:B------:R-:W0:Y:S05]  /*0470*/  @!P0 LDC.64 R18, c[0x0][0x398] ;  /* 0x0000e600ff128b82 */ /* 0x000e2a0000000a00 */
[----:B------:R-:W0:Y:S01]  /*0480*/  @!P0 LDG.E.64 R22, desc[UR14][R22.64] ;  /* 0x0000000e16168981 */ /* 0x000e22000c1e1b00 */
[----:B------:R-:W-:-:S05]  /*0490*/  @!P0 IMAD.WIDE.U32 R20, R0, 0x8, R6 ;  /* 0x0000000800148825 */ /* 0x000fca00078e0006 */
[----:B------:R-:W2:Y:S01]  /*04a0*/  @!P0 LDG.E.64 R4, desc[UR14][R20.64] ;  /* 0x0000000e14048981 */ /* 0x000ea2000c1e1b00 */
[C---:B------:R-:W-:Y:S02]  /*04b0*/  VIADD R15, R0.reuse, 0x80 ;  /* 0x00000080000f7836 */ /* 0x040fe40000000000 */
[----:B------:R-:W-:-:S03]  /*04c0*/  @!P0 IMAD.WIDE.U32 R28, R0, 0x8, R10 ;  /* 0x00000008001c8825 */ /* 0x000fc600078e000a */
[C---:B------:R-:W-:Y:S01]  /*04d0*/  ISETP.GE.AND P1, PT, R15.reuse, R3, PT ;  /* 0x000000030f00720c */ /* 0x040fe20003f26270 */
[----:B------:R-:W-:Y:S01]  /*04e0*/  IMAD.WIDE R26, R15, 0x8, R6 ;  /* 0x000000080f1a7825 */ /* 0x000fe200078e0206 */
[----:B0-----:R-:W-:-:S11]  /*04f0*/  @!P0 DMUL R18, R22, R18 ;  /* 0x0000001216128228 */ /* 0x001fd60000000000 */
[----:B------:R-:W0:Y:S01]  /*0500*/  @!P1 LDC.64 R22, c[0x0][0x398] ;  /* 0x0000e600ff169b82 */ /* 0x000e220000000a00 */
[----:B------:R-:W-:-:S08]  /*0510*/  @!P0 DMUL R18, R12, R18 ;  /* 0x000000120c128228 */ /* 0x000fd00000000000 */
[----:B--2---:R-:W-:Y:S01]  /*0520*/  @!P0 DFMA R24, R4, R16, R18 ;  /* 0x000000100418822b */ /* 0x004fe20000000012 */
[----:B------:R-:W-:-:S06]  /*0530*/  IMAD.WIDE R18, R15, 0x8, R8 ;  /* 0x000000080f127825 */ /* 0x000fcc00078e0208 */
[----:B------:R1:W-:Y:S04]  /*0540*/  @!P0 STG.E.64 desc[UR14][R28.64], R24 ;  /* 0x000000181c008986 */ /* 0x0003e8000c101b0e */
[----:B------:R-:W0:Y:S04]  /*0550*/  @!P1 LDG.E.64 R4, desc[UR14][R18.64] ;  /* 0x0000000e12049981 */ /* 0x000e28000c1e1b00 */
[----:B------:R-:W2:Y:S01]  /*0560*/  @!P1 LDG.E.64 R20, desc[UR14][R26.64] ;  /* 0x0000000e1a149981 */ /* 0x000ea2000c1e1b00 */
[----:B0-----:R-:W-:Y:S01]  /*0570*/  @!P1 DMUL R4, R4, R22 ;  /* 0x0000001604049228 */ /* 0x001fe20000000000 */
[----:B------:R-:W-:-:S05]  /*0580*/  VIADD R22, R0, 0x100 ;  /* 0x0000010000167836 */ /* 0x000fca0000000000 */
[----:B------:R-:W-:Y:S02]  /*0590*/  ISETP.GE.AND P0, PT, R22, R3, PT ;  /* 0x000000031600720c */ /* 0x000fe40003f06270 */
[----:B------:R-:W-:-:S08]  /*05a0*/  @!P1 DMUL R4, R12, R4 ;  /* 0x000000040c049228 */ /* 0x000fd00000000000 */
[----:B--2---:R-:W-:Y:S01]  /*05b0*/  @!P1 DFMA R22, R20, R16, R4 ;  /* 0x000000101416922b */ /* 0x004fe20000000004 */
[----:B------:R-:W-:-:S06]  /*05c0*/  IMAD.WIDE R20, R15, 0x8, R10 ;  /* 0x000000080f147825 */ /* 0x000fcc00078e020a */
[----:B------:R0:W-:Y:S04]  /*05d0*/  @!P1 STG.E.64 desc[UR14][R20.64], R22 ;  /* 0x0000001614009986 */ /* 0x0001e8000c101b0e */
[----:B------:R-:W2:Y:S04]  /*05e0*/  @!P0 LDG.E.64 R4, desc[UR14][R18.64+0x400] ;  /* 0x0004000e12048981 */ /* 0x000ea8000c1e1b00 */
[----:B-1----:R-:W3:Y:S01]  /*05f0*/  @!P0 LDG.E.64 R24, desc[UR14][R26.64+0x400] ;  /* 0x0004000e1a188981 */ /* 0x002ee2000c1e1b00 */
[----:B------:R-:W-:Y:S01]  /*0600*/  VIADD R28, R0, 0x180 ;  /* 0x00000180001c7836 */ /* 0x000fe20000000000 */
[----:B0-----:R-:W2:Y:S04]  /*0610*/  @!P0 LDC.64 R22, c[0x0][0x398] ;  /* 0x0000e600ff168b82 */ /* 0x001ea80000000a00 */
[----:B------:R-:W-:Y:S01]  /*0620*/  ISETP.GE.AND P1, PT, R28, R3, PT ;  /* 0x000000031c00720c */ /* 0x000fe20003f26270 */
[----:B--2---:R-:W-:-:S12]  /*0630*/  @!P0 DMUL R4, R4, R22 ;  /* 0x0000001604048228 */ /* 0x004fd80000000000 */
[----:B------:R-:W0:Y:S01]  /*0640*/  @!P1 LDC.64 R22, c[0x0][0x398] ;  /* 0x0000e600ff169b82 */ /* 0x000e220000000a00 */
[----:B------:R-:W-:-:S08]  /*0650*/  @!P0 DMUL R4, R12, R4 ;  /* 0x000000040c048228 */ /* 0x000fd00000000000 */
[----:B---3--:R-:W-:-:S07]  /*0660*/  @!P0 DFMA R28, R24, R16, R4 ;  /* 0x00000010181c822b */ /* 0x008fce0000000004 */
[----:B------:R-:W-:Y:S04]  /*0670*/  @!P0 STG.E.64 desc[UR14][R20.64+0x400], R28 ;  /* 0x0004001c14008986 */ /* 0x000fe8000c101b0e */
[----:B------:R-:W0:Y:S04]  /*0680*/  @!P1 LDG.E.64 R4, desc[UR14][R18.64+0x800] ;  /* 0x0008000e12049981 */ /* 0x000e28000c1e1b00 */
[----:B------:R-:W2:Y:S01]  /*0690*/  @!P1 LDG.E.64 R24, desc[UR14][R26.64+0x800] ;  /* 0x0008000e1a189981 */ /* 0x000ea2000c1e1b00 */
[----:B0-----:R-:W-:Y:S01]  /*06a0*/  @!P1 DMUL R4, R4, R22 ;  /* 0x0000001604049228 */ /* 0x001fe20000000000 */
[----:B------:R-:W-:-:S04]  /*06b0*/  IADD3 R22, PT, PT, R0, 0x200, RZ ;  /* 0x0000020000167810 */ /* 0x000fc80007ffe0ff */
[----:B------:R-:W-:-:S03]  /*06c0*/  ISETP.GE.AND P0, PT, R22, R3, PT ;  /* 0x000000031600720c */ /* 0x000fc60003f06270 */
[----:B------:R-:W-:-:S08]  /*06d0*/  @!P1 DMUL R4, R12, R4 ;  /* 0x000000040c049228 */ /* 0x000fd00000000000 */
[----:B--2---:R-:W-:Y:S02]  /*06e0*/  @!P1 DFMA R24, R24, R16, R4 ;  /* 0x000000101818922b */ /* 0x004fe40000000004 */
[----:B------:R-:W0:Y:S05]  /*06f0*/  @!P0 LDC.64 R22, c[0x0][0x398] ;  /* 0x0000e600ff168b82 */ /* 0x000e2a0000000a00 */
[----:B------:R1:W-:Y:S04]  /*0700*/  @!P1 STG.E.64 desc[UR14][R20.64+0x800], R24 ;  /* 0x0008001814009986 */ /* 0x0003e8000c101b0e */
[----:B------:R-:W0:Y:S04]  /*0710*/  @!P0 LDG.E.64 R4, desc[UR14][R18.64+0xc00] ;  /* 0x000c000e12048981 */ /* 0x000e28000c1e1b00 */
[----:B-1----:R-:W2:Y:S01]  /*0720*/  @!P0 LDG.E.64 R24, desc[UR14][R26.64+0xc00] ;  /* 0x000c000e1a188981 */ /* 0x002ea2000c1e1b00 */
[----:B0-----:R-:W-:Y:S01]  /*0730*/  @!P0 DMUL R4, R4, R22 ;  /* 0x0000001604048228 */ /* 0x001fe20000000000 */
[----:B------:R-:W-:-:S05]  /*0740*/  VIADD R22, R0, 0x280 ;  /* 0x0000028000167836 */ /* 0x000fca0000000000 */
[----:B------:R-:W-:Y:S02]  /*0750*/  ISETP.GE.AND P1, PT, R22, R3, PT ;  /* 0x000000031600720c */ /* 0x000fe40003f26270 */
[----:B------:R-:W-:-:S08]  /*0760*/  @!P0 DMUL R4, R12, R4 ;  /* 0x000000040c048228 */ /* 0x000fd00000000000 */
[----:B--2---:R-:W-:-:S03]  /*0770*/  @!P0 DFMA R28, R24, R16, R4 ;  /* 0x00000010181c822b */ /* 0x004fc60000000004 */
[----:B------:R-:W0:Y:S04]  /*0780*/  @!P1 LDC.64 R22, c[0x0][0x398] ;  /* 0x0000e600ff169b82 */ /* 0x000e280000000a00 */
[----:B------:R1:W-:Y:S04]  /*0790*/  @!P0 STG.E.64 desc[UR14][R20.64+0xc00], R28 ;  /* 0x000c001c14008986 */ /* 0x0003e8000c101b0e */
[----:B------:R-:W0:Y:S04]  /*07a0*/  @!P1 LDG.E.64 R4, desc[UR14][R18.64+0x1000] ;  /* 0x0010000e12049981 */ /* 0x000e28000c1e1b00 */
[----:B------:R-:W2:Y:S01]  /*07b0*/  @!P1 LDG.E.64 R24, desc[UR14][R26.64+0x1000] ;  /* 0x0010000e1a189981 */ /* 0x000ea2000c1e1b00 */
[----:B0-----:R-:W-:Y:S01]  /*07c0*/  @!P1 DMUL R4, R4, R22 ;  /* 0x0000001604049228 */ /* 0x001fe20000000000 */
[----:B------:R-:W-:-:S05]  /*07d0*/  VIADD R22, R0, 0x300 ;  /* 0x0000030000167836 */ /* 0x000fca0000000000 */
[----:B------:R-:W-:Y:S02]  /*07e0*/  ISETP.GE.AND P0, PT, R22, R3, PT ;  /* 0x000000031600720c */ /* 0x000fe40003f06270 */
[----:B------:R-:W-:-:S08]  /*07f0*/  @!P1 DMUL R4, R12, R4 ;  /* 0x000000040c049228 */ /* 0x000fd00000000000 */
[----:B--2---:R-:W-:-:S07]  /*0800*/  @!P1 DFMA R24, R24, R16, R4 ;  /* 0x000000101818922b */ /* 0x004fce0000000004 */
[----:B------:R0:W-:Y:S04]  /*0810*/  @!P1 STG.E.64 desc[UR14][R20.64+0x1000], R24 ;  /* 0x0010001814009986 */ /* 0x0001e8000c101b0e */
[----:B------:R-:W2:Y:S04]  /*0820*/  @!P0 LDG.E.64 R4, desc[UR14][R18.64+0x1400] ;  /* 0x0014000e12048981 */ /* 0x000ea8000c1e1b00 */
[----:B------:R-:W3:Y:S01]  /*0830*/  @!P0 LDG.E.64 R22, desc[UR14][R26.64+0x1400] ;  /* 0x0014000e1a168981 */ /* 0x000ee2000c1e1b00 */
[----:B-1----:R-:W-:Y:S01]  /*0840*/  VIADD R28, R0, 0x380 ;  /* 0x00000380001c7836 */ /* 0x002fe20000000000 */
[----:B0-----:R-:W2:Y:S04]  /*0850*/  @!P0 LDC.64 R24, c[0x0][0x398] ;  /* 0x0000e600ff188b82 */ /* 0x001ea80000000a00 */
[----:B------:R-:W-:Y:S01]  /*0860*/  ISETP.GE.AND P1, PT, R28, R3, PT ;  /* 0x000000031c00720c */ /* 0x000fe20003f26270 */
[----:B--2---:R-:W-:-:S12]  /*0870*/  @!P0 DMUL R4, R4, R24 ;  /* 0x0000001804048228 */ /* 0x004fd80000000000 */
[----:B------:R-:W0:Y:S01]  /*0880*/  @!P1 LDC.64 R24, c[0x0][0x398] ;  /* 0x0000e600ff189b82 */ /* 0x000e220000000a00 */
[----:B------:R-:W-:-:S08]  /*0890*/  @!P0 DMUL R4, R12, R4 ;  /* 0x000000040c048228 */ /* 0x000fd00000000000 */
[----:B---3--:R-:W-:-:S07]  /*08a0*/  @!P0 DFMA R22, R22, R16, R4 ;  /* 0x000000101616822b */ /* 0x008fce0000000004 */
[----:B------:R1:W-:Y:S04]  /*08b0*/  @!P0 STG.E.64 desc[UR14][R20.64+0x1400], R22 ;  /* 0x0014001614008986 */ /* 0x0003e8000c101b0e */
[----:B------:R-:W0:Y:S04]  /*08c0*/  @!P1 LDG.E.64 R28, desc[UR14][R18.64+0x1800] ;  /* 0x0018000e121c9981 */ /* 0x000e28000c1e1b00 */
[----:B------:R-:W2:Y:S01]  /*08d0*/  @!P1 LDG.E.64 R4, desc[UR14][R26.64+0x1800] ;  /* 0x0018000e1a049981 */ /* 0x000ea2000c1e1b00 */
[----:B0-----:R-:W-:-:S08]  /*08e0*/  @!P1 DMUL R28, R28, R24 ;  /* 0x000000181c1c9228 */ /* 0x001fd00000000000 */
[----:B------:R-:W-:-:S08]  /*08f0*/  @!P1 DMUL R28, R12, R28 ;  /* 0x0000001c0c1c9228 */ /* 0x000fd00000000000 */
[----:B--2---:R-:W-:Y:S01]  /*0900*/  @!P1 DFMA R28, R4, R16, R28 ;  /* 0x00000010041c922b */ /* 0x004fe2000000001c */
[----:B------:R-:W-:-:S04]  /*0910*/  LOP3.LUT R5, R14, 0x7ffffff8, RZ, 0xc0, !PT ;  /* 0x7ffffff80e057812 */ /* 0x000fc800078ec0ff */
[----:B------:R-:W-:Y:S02]  /*0920*/  ISETP.NE.AND P0, PT, R5, 0x8, PT ;  /* 0x000000080500780c */ /* 0x000fe40003f05270 */
[----:B------:R1:W-:Y:S11]  /*0930*/  @!P1 STG.E.64 desc[UR14][R20.64+0x1800], R28 ;  /* 0x0018001c14009986 */ /* 0x0003f6000c101b0e */
[----:B------:R-:W-:Y:S05]  /*0940*/  @!P0 BRA `(.L_x_6) ;  /* 0x0000000400708947 */ /* 0x000fea0003800000 */
[----:B------:R-:W-:Y:S01]  /*0950*/  MOV R24, 0x8 ;  /* 0x0000000800187802 */ /* 0x000fe20000000f00 */
[----:B------:R-:W0:Y:S06]  /*0960*/  LDCU.128 UR4, c[0x0][0x390] ;  /* 0x00007200ff0477ac */ /* 0x000e2c0008000c00 */
.L_x_9:
[----:B------:R-:W-:Y:S01]  /*0970*/  IMAD R4, R24, 0x80, R0 ;  /* 0x0000008018047824 */ /* 0x000fe200078e0200 */
[----:B-1----:R-:W1:Y:S04]  /*0980*/  LDC.64 R22, c[0x0][0x398] ;  /* 0x0000e600ff167b82 */ /* 0x002e680000000a00 */
[----:B------:R-:W-:-:S04]  /*0990*/  ISETP.GE.AND P0, PT, R4, R3, PT ;  /* 0x000000030400720c */ /* 0x000fc80003f06270 */
[----:B------:R-:W2:Y:S09]  /*09a0*/  LDC.64 R16, c[0x0][0x390] ;  /* 0x0000e400ff107b82 */ /* 0x000eb20000000a00 */
[----:B------:R-:W-:-:S06]  /*09b0*/  @!P0 IMAD.WIDE.U32 R18, R4, 0x8, R8 ;  /* 0x0000000804128825 */ /* 0x000fcc00078e0008 */
[----:B------:R-:W1:Y:S01]  /*09c0*/  @!P0 LDG.E.64 R18, desc[UR14][R18.64] ;  /* 0x0000000e12128981 */ /* 0x000e62000c1e1b00 */
[----:B------:R-:W-:-:S05]  /*09d0*/  @!P0 IMAD.WIDE.U32 R20, R4, 0x8, R6 ;  /* 0x0000000804148825 */ /* 0x000fca00078e0006 */
[----:B------:R-:W2:Y:S01]  /*09e0*/  @!P0 LDG.E.64 R14, desc[UR14][R20.64] ;  /* 0x0000000e140e8981 */ /* 0x000ea2000c1e1b00 */
[----:B------:R-:W-:-:S05]  /*09f0*/  VIADD R25, R4, 0x80 ;  /* 0x0000008004197836 */ /* 0x000fca0000000000 */
[----:B------:R-:W-:Y:S01]  /*0a00*/  ISETP.GE.AND P1, PT, R25, R3, PT ;  /* 0x000000031900720c */ /* 0x000fe20003f26270 */
[----:B-1----:R-:W-:-:S08]  /*0a10*/  @!P0 DMUL R22, R18, R22 ;  /* 0x0000001612168228 */ /* 0x002fd00000000000 */
[----:B------:R-:W-:-:S08]  /*0a20*/  @!P0 DMUL R22, R12, R22 ;  /* 0x000000160c168228 */ /* 0x000fd00000000000 */
[----:B--2---:R-:W-:Y:S01]  /*0a30*/  @!P0 DFMA R26, R14, R16, R22 ;  /* 0x000000100e1a822b */ /* 0x004fe20000000016 */
[----:B------:R-:W-:Y:S01]  /*0a40*/  @!P0 IMAD.WIDE.U32 R16, R4, 0x8, R10 ;  /* 0x0000000804108825 */ /* 0x000fe200078e000a */
[----:B------:R-:W1:Y:S03]  /*0a50*/  LDC.64 R22, c[0x0][0x398] ;  /* 0x0000e600ff167b82 */ /* 0x000e660000000a00 */
[C---:B------:R-:W-:Y:S02]  /*0a60*/  IMAD.WIDE R14, R25.reuse, 0x8, R8 ;  /* 0x00000008190e7825 */ /* 0x040fe400078e0208 */
[----:B------:R2:W-:Y:S04]  /*0a70*/  @!P0 STG.E.64 desc[UR14][R16.64], R26 ;  /* 0x0000001a10008986 */ /* 0x0005e8000c101b0e */
[----:B------:R-:W1:Y:S01]  /*0a80*/  @!P1 LDG.E.64 R20, desc[UR14][R14.64] ;  /* 0x0000000e0e149981 */ /* 0x000e62000c1e1b00 */
[----:B--2---:R-:W-:-:S05]  /*0a90*/  IMAD.WIDE R16, R25, 0x8, R6 ;  /* 0x0000000819107825 */ /* 0x004fca00078e0206 */
[----:B------:R-:W2:Y:S01]  /*0aa0*/  @!P1 LDG.E.64 R18, desc[UR14][R16.64] ;  /* 0x0000000e10129981 */ /* 0x000ea2000c1e1b00 */
[----:B------:R-:W-:-:S05]  /*0ab0*/  VIADD R28, R4, 0x100 ;  /* 0x00000100041c7836 */ /* 0x000fca0000000000 */
[----:B------:R-:W-:Y:S01]  /*0ac0*/  ISETP.GE.AND P0, PT, R28, R3, PT ;  /* 0x000000031c00720c */ /* 0x000fe20003f06270 */
[----:B-1----:R-:W-:Y:S01]  /*0ad0*/  @!P1 DMUL R22, R20, R22 ;  /* 0x0000001614169228 */ /* 0x002fe20000000000 */
[----:B------:R-:W2:Y:S07]  /*0ae0*/  LDC.64 R20, c[0x0][0x390] ;  /* 0x0000e400ff147b82 */ /* 0x000eae0000000a00 */
[----:B------:R-:W-:-:S08]  /*0af0*/  @!P1 DMUL R22, R12, R22 ;  /* 0x000000160c169228 */ /* 0x000fd00000000000 */
[----:B--2---:R-:W-:Y:S01]  /*0b00*/  @!P1 DFMA R28, R18, R20, R22 ;  /* 0x00000014121c922b */ /* 0x004fe20000000016 */
[----:B------:R-:W-:Y:S01]  /*0b10*/  IMAD.WIDE R18, R25, 0x8, R10 ;  /* 0x0000000819127825 */ /* 0x000fe200078e020a */
[----:B------:R-:W1:Y:S05]  /*0b20*/  LDC.64 R22, c[0x0][0x398] ;  /* 0x0000e600ff167b82 */ /* 0x000e6a0000000a00 */
[----:B------:R-:W-:Y:S04]  /*0b30*/  @!P1 STG.E.64 desc[UR14][R18.64], R28 ;  /* 0x0000001c12009986 */ /* 0x000fe8000c101b0e */
[----:B------:R-:W1:Y:S04]  /*0b40*/  @!P0 LDG.E.64 R20, desc[UR14][R14.64+0x400] ;  /* 0x0004000e0e148981 */ /* 0x000e68000c1e1b00 */
[----:B------:R-:W2:Y:S01]  /*0b50*/  @!P0 LDG.E.64 R26, desc[UR14][R16.64+0x400] ;  /* 0x0004000e101a8981 */ /* 0x000ea2000c1e1b00 */
[----:B-1----:R-:W-:Y:S01]  /*0b60*/  @!P0 DMUL R22, R20, R22 ;  /* 0x0000001614168228 */ /* 0x002fe20000000000 */
[----:B------:R-:W2:Y:S07]  /*0b70*/  LDC.64 R20, c[0x0][0x390] ;  /* 0x0000e400ff147b82 */ /* 0x000eae0000000a00 */
[----:B------:R-:W-:-:S08]  /*0b80*/  @!P0 DMUL R22, R12, R22 ;  /* 0x000000160c168228 */ /* 0x000fd00000000000 */
[----:B--2---:R-:W-:Y:S01]  /*0b90*/  @!P0 DFMA R26, R26, R20, R22 ;  /* 0x000000141a1a822b */ /* 0x004fe20000000016 */
[----:B------:R-:W-:Y:S01]  /*0ba0*/  IADD3 R20, PT, PT, R4, 0x180, RZ ;  /* 0x0000018004147810 */ /* 0x000fe20007ffe0ff */
[----:B------:R-:W1:Y:S03]  /*0bb0*/  LDC.64 R22, c[0x0][0x398] ;  /* 0x0000e600ff167b82 */ /* 0x000e660000000a00 */
[----:B------:R-:W-:Y:S02]  /*0bc0*/  ISETP.GE.AND P1, PT, R20, R3, PT ;  /* 0x000000031400720c */ /* 0x000fe40003f26270 */
[----:B------:R2:W-:Y:S11]  /*0bd0*/  @!P0 STG.E.64 desc[UR14][R18.64+0x400], R26 ;  /* 0x0004001a12008986 */ /* 0x0005f6000c101b0e */
[----:B------:R-:W1:Y:S04]  /*0be0*/  @!P1 LDG.E.64 R20, desc[UR14][R14.64+0x800] ;  /* 0x0008000e0e149981 */ /* 0x000e68000c1e1b00 */
[----:B--2---:R-:W2:Y:S01]  /*0bf0*/  @!P1 LDG.E.64 R26, desc[UR14][R16.64+0x800] ;  /* 0x0008000e101a9981 */ /* 0x004ea2000c1e1b00 */
[----:B-1----:R-:W-:Y:S01]  /*0c00*/  @!P1 DMUL R22, R20, R22 ;  /* 0x0000001614169228 */ /* 0x002fe20000000000 */
[----:B------:R-:W2:Y:S07]  /*0c10*/  LDC.64 R20, c[0x0][0x390] ;  /* 0x0000e400ff147b82 */ /* 0x000eae0000000a00 */
[----:B------:R-:W-:-:S08]  /*0c20*/  @!P1 DMUL R22, R12, R22 ;  /* 0x000000160c169228 */ /* 0x000fd00000000000 */
[----:B--2---:R-:W-:Y:S01]  /*0c30*/  @!P1 DFMA R28, R26, R20, R22 ;  /* 0x000000141a1c922b */ /* 0x004fe20000000016 */
[----:B------:R-:W-:Y:S01]  /*0c40*/  VIADD R20, R4, 0x200 ;  /* 0x0000020004147836 */ /* 0x000fe20000000000 */
[----:B------:R-:W1:Y:S04]  /*0c50*/  LDC.64 R22, c[0x0][0x398] ;  /* 0x0000e600ff167b82 */ /* 0x000e680000000a00 */
[----:B------:R-:W-:Y:S01]  /*0c60*/  ISETP.GE.AND P0, PT, R20, R3, PT ;  /* 0x000000031400720c */ /* 0x000fe20003f06270 */
[----:B------:R-:W-:-:S12]  /*0c70*/  @!P1 STG.E.64 desc[UR14][R18.64+0x800], R28 ;  /* 0x0008001c12009986 */ /* 0x000fd8000c101b0e */
[----:B------:R-:W1:Y:S04]  /*0c80*/  @!P0 LDG.E.64 R20, desc[UR14][R14.64+0xc00] ;  /* 0x000c000e0e148981 */ /* 0x000e68000c1e1b00 */
[----:B------:R-:W2:Y:S01]  /*0c90*/  @!P0 LDG.E.64 R26, desc[UR14][R16.64+0xc00] ;  /* 0x000c000e101a8981 */ /* 0x000ea2000c1e1b00 */
[----:B-1----:R-:W-:Y:S01]  /*0ca0*/  @!P0 DMUL R22, R20, R22 ;  /* 0x0000001614168228 */ /* 0x002fe20000000000 */
[----:B------:R-:W2:Y:S07]  /*0cb0*/  LDC.64 R20, c[0x0][0x390] ;  /* 0x0000e400ff147b82 */ /* 0x000eae0000000a00 */
[----:B------:R-:W-:-:S08]  /*0cc0*/  @!P0 DMUL R22, R12, R22 ;  /* 0x000000160c168228 */ /* 0x000fd00000000000 */
[----:B--2---:R-:W-:Y:S01]  /*0cd0*/  @!P0 DFMA R26, R26, R20, R22 ;  /* 0x000000141a1a822b */ /* 0x004fe20000000016 */
[----:B------:R-:W-:Y:S01]  /*0ce0*/  VIADD R20, R4, 0x280 ;  /* 0x0000028004147836 */ /* 0x000fe20000000000 */
[----:B------:R-:W1:Y:S04]  /*0cf0*/  LDC.64 R22, c[0x0][0x398] ;  /* 0x0000e600ff167b82 */ /* 0x000e680000000a00 */
[----:B------:R-:W-:Y:S01]  /*0d00*/  ISETP.GE.AND P1, PT, R20, R3, PT ;  /* 0x000000031400720c */ /* 0x000fe20003f26270 */
[----:B------:R2:W-:-:S12]  /*0d10*/  @!P0 STG.E.64 desc[UR14][R18.64+0xc00], R26 ;  /* 0x000c001a12008986 */ /* 0x0005d8000c101b0e */
        /* <DEDUP_REMOVED lines=11> */
[----:B------:R-:W3:Y:S01]  /*0dd0*/  @!P0 LDG.E.64 R26, desc[UR14][R16.64+0x1400] ;  /* 0x0014000e101a8981 */ /* 0x000ee2000c1e1b00 */
[----:B------:R-:W-:Y:S01]  /*0de0*/  IADD3 R4, PT, PT, R4, 0x380, RZ ;  /* 0x0000038004047810 */ /* 0x000fe20007ffe0ff */
[----:B------:R-:W-:Y:S01]  /*0df0*/  VIADD R24, R24, 0x8 ;  /* 0x0000000818187836 */ /* 0x000fe20000000000 */
[----:B------:R-:W-:Y:S04]  /*0e00*/  BSSY.RECONVERGENT B0, `(.L_x_7) ;  /* 0x000000f000007945 */ /* 0x000fe80003800200 */
[----:B------:R-:W-:Y:S01]  /*0e10*/  ISETP.NE.AND P1, PT, R24, R5, PT ;  /* 0x000000051800720c */ /* 0x000fe20003f25270 */
[----:B-1----:R-:W-:Y:S01]  /*0e20*/  @!P0 DMUL R22, R20, R22 ;  /* 0x0000001614168228 */ /* 0x002fe20000000000 */
[----:B------:R-:W3:Y:S07]  /*0e30*/  LDC.64 R20, c[0x0][0x390] ;  /* 0x0000e400ff147b82 */ /* 0x000eee0000000a00 */
[----:B------:R-:W-:-:S08]  /*0e40*/  @!P0 DMUL R22, R12, R22 ;  /* 0x000000160c168228 */ /* 0x000fd00000000000 */
[----:B---3--:R-:W-:-:S07]  /*0e50*/  @!P0 DFMA R20, R26, R20, R22 ;  /* 0x000000141a14822b */ /* 0x008fce0000000016 */
[----:B------:R2:W-:Y:S01]  /*0e60*/  @!P0 STG.E.64 desc[UR14][R18.64+0x1400], R20 ;  /* 0x0014001412008986 */ /* 0x0005e2000c101b0e */
[----:B------:R-:W-:-:S13]  /*0e70*/  ISETP.GE.AND P0, PT, R4, R3, PT ;  /* 0x000000030400720c */ /* 0x000fda0003f06270 */
[----:B--2---:R-:W-:Y:S05]  /*0e80*/  @P0 BRA `(.L_x_8) ;  /* 0x0000000000180947 */ /* 0x004fea0003800000 */
[----:B------:R-:W0:Y:S04]  /*0e90*/  LDG.E.64 R14, desc[UR14][R14.64+0x1800] ;  /* 0x0018000e0e0e7981 */ /* 0x000e28000c1e1b00 */
[----:B------:R-:W2:Y:S01]  /*0ea0*/  LDG.E.64 R16, desc[UR14][R16.64+0x1800] ;  /* 0x0018000e10107981 */ /* 0x000ea2000c1e1b00 */
[----:B0-----:R-:W-:-:S08]  /*0eb0*/  DMUL R20, R14, UR6 ;  /* 0x000000060e147c28 */ /* 0x001fd00008000000 */
[----:B------:R-:W-:-:S08]  /*0ec0*/  DMUL R20, R12, R20 ;  /* 0x000000140c147228 */ /* 0x000fd00000000000 */
[----:B--2---:R-:W-:-:S07]  /*0ed0*/  DFMA R20, R16, UR4, R20 ;  /* 0x0000000410147c2b */ /* 0x004fce0008000014 */
[----:B------:R1:W-:Y:S04]  /*0ee0*/  STG.E.64 desc[UR14][R18.64+0x1800], R20 ;  /* 0x0018001412007986 */ /* 0x0003e8000c101b0e */
.L_x_8:
[----:B0-----:R-:W-:Y:S05]  /*0ef0*/  BSYNC.RECONVERGENT B0 ;  /* 0x0000000000007941 */ /* 0x001fea0003800200 */
.L_x_7:
[----:B------:R-:W-:Y:S05]  /*0f00*/  @P1 BRA `(.L_x_9) ;  /* 0xfffffff800981947 */ /* 0x000fea000383ffff */
.L_x_6:
[----:B------:R-:W-:-:S13]  /*0f10*/  ISETP.NE.AND P0, PT, R2, RZ, PT ;  /* 0x000000ff0200720c */ /* 0x000fda0003f05270 */
[----:B------:R-:W-:Y:S05]  /*0f20*/  @!P0 EXIT ;  /* 0x000000000000894d */ /* 0x000fea0003800000 */
[----:B------:R-:W1:Y:S01]  /*0f30*/  LDC R4, c[0x0][0x388] ;  /* 0x0000e200ff047b82 */ /* 0x000e620000000800 */
[----:B------:R-:W-:Y:S02]  /*0f40*/  ISETP.GE.U32.AND P1, PT, R2, 0x4, PT ;  /* 0x000000040200780c */ /* 0x000fe40003f26070 */
[----:B-1----:R-:W-:-:S04]  /*0f50*/  LOP3.LUT R22, R4, 0x3, RZ, 0xc0, !PT ;  /* 0x0000000304167812 */ /* 0x002fc800078ec0ff */
[----:B------:R-:W-:-:S07]  /*0f60*/  ISETP.NE.AND P0, PT, R22, RZ, PT ;  /* 0x000000ff1600720c */ /* 0x000fce0003f05270 */
[----:B------:R-:W-:Y:S06]  /*0f70*/  @!P1 BRA `(.L_x_10) ;  /* 0x0000000000d49947 */ /* 0x000fec0003800000 */
[----:B------:R-:W-:Y:S01]  /*0f80*/  IMAD R23, R5, 0x80, R0 ;  /* 0x0000008005177824 */ /* 0x000fe200078e0200 */
[----:B------:R-:W0:Y:S04]  /*0f90*/  LDC.64 R20, c[0x0][0x398] ;  /* 0x0000e600ff147b82 */ /* 0x000e280000000a00 */
[----:B------:R-:W-:-:S04]  /*0fa0*/  ISETP.GE.AND P1, PT, R23, R3, PT ;  /* 0x000000031700720c */ /* 0x000fc80003f26270 */
[----:B------:R-:W1:Y:S09]  /*0fb0*/  LDC.64 R16, c[0x0][0x390] ;  /* 0x0000e400ff107b82 */ /* 0x000e720000000a00 */
[----:B------:R-:W-:-:S06]  /*0fc0*/  @!P1 IMAD.WIDE R18, R23, 0x8, R8 ;  /* 0x0000000817129825 */ /* 0x000fcc00078e0208 */
[----:B------:R-:W0:Y:S01]  /*0fd0*/  @!P1 LDG.E.64 R18, desc[UR14][R18.64] ;  /* 0x0000000e12129981 */ /* 0x000e22000c1e1b00 */
[----:B------:R-:W-:-:S06]  /*0fe0*/  @!P1 IMAD.WIDE R14, R23, 0x8, R6 ;  /* 0x00000008170e9825 */ /* 0x000fcc00078e0206 */
[----:B------:R-:W1:Y:S01]  /*0ff0*/  @!P1 LDG.E.64 R14, desc[UR14][R14.64] ;  /* 0x0000000e0e0e9981 */ /* 0x000e62000c1e1b00 */
[----:B------:R-:W-:-:S05]  /*1000*/  VIADD R27, R23, 0x80 ;  /* 0x00000080171b7836 */ /* 0x000fca0000000000 */
[----:B------:R-:W-:-:S13]  /*1010*/  ISETP.GE.AND P2, PT, R27, R3, PT ;  /* 0x000000031b00720c */ /* 0x000fda0003f46270 */
[----:B------:R-:W-:Y:S01]  /*1020*/  @!P2 IMAD.WIDE R24, R27, 0x8, R8 ;  /* 0x000000081b18a825 */ /* 0x000fe200078e0208 */
[----:B0-----:R-:W-:-:S08]  /*1030*/  @!P1 DMUL R20, R18, R20 ;  /* 0x0000001412149228 */ /* 0x001fd00000000000 */
[----:B------:R-:W-:-:S08]  /*1040*/  @!P1 DMUL R20, R12, R20 ;  /* 0x000000140c149228 */ /* 0x000fd00000000000 */
[----:B-1----:R-:W-:Y:S01]  /*1050*/  @!P1 DFMA R16, R14, R16, R20 ;  /* 0x000000100e10922b */ /* 0x002fe20000000014 */
[----:B------:R-:W-:-:S06]  /*1060*/  @!P1 IMAD.WIDE R20, R23, 0x8, R10 ;  /* 0x0000000817149825 */ /* 0x000fcc00078e020a */
[----:B------:R0:W-:Y:S04]  /*1070*/  @!P1 STG.E.64 desc[UR14][R20.64], R16 ;  /* 0x0000001014009986 */ /* 0x0001e8000c101b0e */
[----:B------:R1:W2:Y:S01]  /*1080*/  @!P2 LDG.E.64 R18, desc[UR14][R24.64] ;  /* 0x0000000e1812a981 */ /* 0x0002a2000c1e1b00 */
[----:B------:R-:W-:-:S06]  /*1090*/  @!P2 IMAD.WIDE R14, R27, 0x8, R6 ;  /* 0x000000081b0ea825 */ /* 0x000fcc00078e0206 */
[----:B------:R-:W3:Y:S01]  /*10a0*/  @!P2 LDG.E.64 R14, desc[UR14][R14.64] ;  /* 0x0000000e0e0ea981 */ /* 0x000ee2000c1e1b00 */
[----:B------:R-:W-:Y:S01]  /*10b0*/  @!P2 IMAD.WIDE R26, R27, 0x8, R10 ;  /* 0x000000081b1aa825 */ /* 0x000fe200078e020a */
[----:B0-----:R-:W2:Y:S01]  /*10c0*/  LDC.64 R20, c[0x0][0x398] ;  /* 0x0000e600ff147b82 */ /* 0x001ea20000000a00 */
[----:B-1----:R-:W-:-:S04]  /*10d0*/  IADD3 R25, PT, PT, R23, 0x100, RZ ;  /* 0x0000010017197810 */ /* 0x002fc80007ffe0ff */
[----:B------:R-:W-:-:S03]  /*10e0*/  ISETP.GE.AND P1, PT, R25, R3, PT ;  /* 0x000000031900720c */ /* 0x000fc60003f26270 */
[----:B------:R-:W3:Y:S01]  /*10f0*/  LDC.64 R16, c[0x0][0x390] ;  /* 0x0000e400ff107b82 */ /* 0x000ee20000000a00 */
[----:B--2---:R-:W-:-:S07]  /*1100*/  @!P2 DMUL R18, R18, R20 ;  /* 0x000000141212a228 */ /* 0x004fce0000000000 */
[----:B------:R-:W0:Y:S01]  /*1110*/  LDC.64 R20, c[0x0][0x390] ;  /* 0x0000e400ff147b82 */ /* 0x000e220000000a00 */
[----:B------:R-:W-:-:S08]  /*1120*/  @!P2 DMUL R18, R12, R18 ;  /* 0x000000120c12a228 */ /* 0x000fd00000000000 */
[----:B---3--:R-:W-:Y:S01]  /*1130*/  @!P2 DFMA R28, R14, R16, R18 ;  /* 0x000000100e1ca22b */ /* 0x008fe20000000012 */
[----:B------:R-:W-:-:S06]  /*1140*/  @!P1 IMAD.WIDE R18, R25, 0x8, R8 ;  /* 0x0000000819129825 */ /* 0x000fcc00078e0208 */
[----:B------:R1:W-:Y:S04]  /*1150*/  @!P2 STG.E.64 desc[UR14][R26.64], R28 ;  /* 0x0000001c1a00a986 */ /* 0x0003e8000c101b0e */
[----:B------:R2:W3:Y:S01]  /*1160*/  @!P1 LDG.E.64 R14, desc[UR14][R18.64] ;  /* 0x0000000e120e9981 */ /* 0x0004e2000c1e1b00 */
[----:B------:R-:W-:-:S06]  /*1170*/  @!P1 IMAD.WIDE R16, R25, 0x8, R6 ;  /* 0x0000000819109825 */ /* 0x000fcc00078e0206 */
[----:B------:R-:W0:Y:S01]  /*1180*/  @!P1 LDG.E.64 R16, desc[UR14][R16.64] ;  /* 0x0000000e10109981 */ /* 0x000e22000c1e1b00 */
[----:B------:R-:W-:Y:S01]  /*1190*/  VIADD R23, R23, 0x180 ;  /* 0x0000018017177836 */ /* 0x000fe20000000000 */
[----:B--2---:R-:W3:Y:S01]  /*11a0*/  LDC.64 R18, c[0x0][0x398] ;  /* 0x0000e600ff127b82 */ /* 0x004ee20000000a00 */
[----:B------:R-:W-:-:S03]  /*11b0*/  @!P1 IMAD.WIDE R24, R25, 0x8, R10 ;  /* 0x0000000819189825 */ /* 0x000fc600078e020a */
[----:B------:R-:W-:-:S04]  /*11c0*/  ISETP.GE.AND P2, PT, R23, R3, PT ;  /* 0x000000031700720c */ /* 0x000fc80003f46270 */
[----:B-1----:R-:W1:Y:S01]  /*11d0*/  LDC.64 R26, c[0x0][0x398] ;  /* 0x0000e600ff1a7b82 */ /* 0x002e620000000a00 */
[----:B---3--:R-:W-:-:S08]  /*11e0*/  @!P1 DMUL R14, R14, R18 ;  /* 0x000000120e0e9228 */ /* 0x008fd00000000000 */
[----:B------:R-:W-:Y:S01]  /*11f0*/  @!P2 IMAD.WIDE R18, R23, 0x8, R8 ;  /* 0x000000081712a825 */ /* 0x000fe200078e0208 */
[----:B------:R-:W-:-:S08]  /*1200*/  @!P1 DMUL R14, R12, R14 ;  /* 0x0000000e0c0e9228 */ /* 0x000fd00000000000 */
[----:B0-----:R-:W-:Y:S01]  /*1210*/  @!P1 DFMA R20, R16, R20, R14 ;  /* 0x000000141014922b */ /* 0x001fe2000000000e */
[----:B------:R-:W0:Y:S06]  /*1220*/  LDC.64 R16, c[0x0][0x390] ;  /* 0x0000e400ff107b82 */ /* 0x000e2c0000000a00 */
[----:B------:R2:W-:Y:S04]  /*1230*/  @!P1 STG.E.64 desc[UR14][R24.64], R20 ;  /* 0x0000001418009986 */ /* 0x0005e8000c101b0e */
[----:B------:R-:W1:Y:S01]  /*1240*/  @!P2 LDG.E.64 R18, desc[UR14][R18.64] ;  /* 0x0000000e1212a981 */ /* 0x000e62000c1e1b00 */
[----:B------:R-:W-:-:S06]  /*1250*/  @!P2 IMAD.WIDE R14, R23, 0x8, R6 ;  /* 0x00000008170ea825 */ /* 0x000fcc00078e0206 */
[----:B------:R-:W0:Y:S01]  /*1260*/  @!P2 LDG.E.64 R14, desc[UR14][R14.64] ;  /* 0x0000000e0e0ea981 */ /* 0x000e22000c1e1b00 */
[----:B------:R-:W-:Y:S01]  /*1270*/  VIADD R5, R5, 0x4 ;  /* 0x0000000405057836 */ /* 0x000fe20000000000 */
[----:B-1----:R-:W-:-:S08]  /*1280*/  @!P2 DMUL R26, R18, R26 ;  /* 0x0000001a121aa228 */ /* 0x002fd00000000000 */
[----:B------:R-:W-:-:S08]  /*1290*/  @!P2 DMUL R26, R12, R26 ;  /* 0x0000001a0c1aa228 */ /* 0x000fd00000000000 */
[----:B0-----:R-:W-:Y:S01]  /*12a0*/  @!P2 DFMA R16, R14, R16, R26 ;  /* 0x000000100e10a22b */ /* 0x001fe2000000001a */
[----:B------:R-:W-:-:S06]  /*12b0*/  @!P2 IMAD.WIDE R26, R23, 0x8, R10 ;  /* 0x00000008171aa825 */ /* 0x000fcc00078e020a */
[----:B------:R2:W-:Y:S04]  /*12c0*/  @!P2 STG.E.64 desc[UR14][R26.64], R16 ;  /* 0x000000101a00a986 */ /* 0x0005e8000c101b0e */
.L_x_10:
[----:B------:R-:W-:Y:S05]  /*12d0*/  @!P0 EXIT ;  /* 0x000000000000894d */ /* 0x000fea0003800000 */
[----:B------:R-:W-:Y:S02]  /*12e0*/  ISETP.NE.AND P0, PT, R22, 0x1, PT ;  /* 0x000000011600780c */ /* 0x000fe40003f05270 */
[----:B------:R-:W-:-:S04]  /*12f0*/  LOP3.LUT R4, R4, 0x1, RZ, 0xc0, !PT ;  /* 0x0000000104047812 */ /* 0x000fc800078ec0ff */
[----:B------:R-:W-:-:S07]  /*1300*/  ISETP.NE.U32.AND P2, PT, R4, 0x1, PT ;  /* 0x000000010400780c */ /* 0x000fce0003f45070 */
[----:B------:R-:W-:Y:S06]  /*1310*/  @!P0 BRA `(.L_x_11) ;  /* 0x00000000006c8947 */ /* 0x000fec0003800000 */
[----:B--2---:R-:W-:Y:S01]  /*1320*/  IMAD R17, R5, 0x80, R0 ;  /* 0x0000008005117824 */ /* 0x004fe200078e0200 */
[----:B------:R-:W0:Y:S04]  /*1330*/  LDC.64 R24, c[0x0][0x398] ;  /* 0x0000e600ff187b82 */ /* 0x000e280000000a00 */
[----:B------:R-:W-:-:S04]  /*1340*/  ISETP.GE.AND P0, PT, R17, R3, PT ;  /* 0x000000031100720c */ /* 0x000fc80003f06270 */
[----:B------:R-:W1:Y:S08]  /*1350*/  LDC.64 R20, c[0x0][0x390] ;  /* 0x0000e400ff147b82 */ /* 0x000e700000000a00 */
[----:B------:R-:W2:Y:S01]  /*1360*/  LDC.64 R26, c[0x0][0x390] ;  /* 0x0000e400ff1a7b82 */ /* 0x000ea20000000a00 */
[----:B------:R-:W-:-:S06]  /*1370*/  @!P0 IMAD.WIDE R22, R17, 0x8, R8 ;  /* 0x0000000811168825 */ /* 0x000fcc00078e0208 */
[----:B------:R-:W0:Y:S01]  /*1380*/  @!P0 LDG.E.64 R22, desc[UR14][R22.64] ;  /* 0x0000000e16168981 */ /* 0x000e22000c1e1b00 */
[----:B------:R-:W-:-:S06]  /*1390*/  @!P0 IMAD.WIDE R18, R17, 0x8, R6 ;  /* 0x0000000811128825 */ /* 0x000fcc00078e0206 */
[----:B------:R-:W1:Y:S01]  /*13a0*/  @!P0 LDG.E.64 R18, desc[UR14][R18.64] ;  /* 0x0000000e12128981 */ /* 0x000e62000c1e1b00 */
[C---:B------:R-:W-:Y:S01]  /*13b0*/  IADD3 R15, PT, PT, R17.reuse, 0x80, RZ ;  /* 0x00000080110f7810 */ /* 0x040fe20007ffe0ff */
[----:B------:R-:W-:-:S03]  /*13c0*/  @!P0 IMAD.WIDE R16, R17, 0x8, R10 ;  /* 0x0000000811108825 */ /* 0x000fc600078e020a */
[----:B------:R-:W-:Y:S01]  /*13d0*/  ISETP.GE.AND P1, PT, R15, R3, PT ;  /* 0x000000030f00720c */ /* 0x000fe20003f26270 */
[----:B0-----:R-:W-:-:S12]  /*13e0*/  @!P0 DMUL R24, R22, R24 ;  /* 0x0000001816188228 */ /* 0x001fd80000000000 */
[----:B------:R-:W-:Y:S01]  /*13f0*/  @!P1 IMAD.WIDE R22, R15, 0x8, R8 ;  /* 0x000000080f169825 */ /* 0x000fe200078e0208 */
[----:B------:R-:W-:-:S08]  /*1400*/  @!P0 DMUL R24, R12, R24 ;  /* 0x000000180c188228 */ /* 0x000fd00000000000 */
[----:B-1----:R-:W-:Y:S01]  /*1410*/  @!P0 DFMA R20, R18, R20, R24 ;  /* 0x000000141214822b */ /* 0x002fe20000000018 */
[C---:B------:R-:W-:Y:S01]  /*1420*/  @!P1 IMAD.WIDE R18, R15.reuse, 0x8, R6 ;  /* 0x000000080f129825 */ /* 0x040fe200078e0206 */
[----:B------:R-:W0:Y:S05]  /*1430*/  LDC.64 R24, c[0x0][0x398] ;  /* 0x0000e600ff187b82 */ /* 0x000e2a0000000a00 */
[----:B------:R1:W-:Y:S04]  /*1440*/  @!P0 STG.E.64 desc[UR14][R16.64], R20 ;  /* 0x0000001410008986 */ /* 0x0003e8000c101b0e */
[----:B------:R-:W0:Y:S04]  /*1450*/  @!P1 LDG.E.64 R22, desc[UR14][R22.64] ;  /* 0x0000000e16169981 */ /* 0x000e28000c1e1b00 */
[----:B------:R-:W2:Y:S01]  /*1460*/  @!P1 LDG.E.64 R18, desc[UR14][R18.64] ;  /* 0x0000000e12129981 */ /* 0x000ea2000c1e1b00 */
[----:B------:R-:W-:-:S04]  /*1470*/  @!P1 IMAD.WIDE R14, R15, 0x8, R10 ;  /* 0x000000080f0e9825 */ /* 0x000fc800078e020a */
[----:B------:R-:W-:Y:S01]  /*1480*/  VIADD R5, R5, 0x2 ;  /* 0x0000000205057836 */ /* 0x000fe20000000000 */
[----:B0-----:R-:W-:-:S08]  /*1490*/  @!P1 DMUL R24, R22, R24 ;  /* 0x0000001816189228 */ /* 0x001fd00000000000 */
[----:B------:R-:W-:-:S08]  /*14a0*/  @!P1 DMUL R24, R12, R24 ;  /* 0x000000180c189228 */ /* 0x000fd00000000000 */
[----:B--2---:R-:W-:-:S07]  /*14b0*/  @!P1 DFMA R24, R18, R26, R24 ;  /* 0x0000001a1218922b */ /* 0x004fce0000000018 */
[----:B------:R1:W-:Y:S04]  /*14c0*/  @!P1 STG.E.64 desc[UR14][R14.64], R24 ;  /* 0x000000180e009986 */ /* 0x0003e8000c101b0e */
.L_x_11:
[----:B------:R-:W-:Y:S05]  /*14d0*/  @P2 EXIT ;  /* 0x000000000000294d */ /* 0x000fea0003800000 */
[----:B------:R-:W-:-:S05]  /*14e0*/  IMAD R5, R5, 0x80, R0 ;  /* 0x0000008005057824 */ /* 0x000fca00078e0200 */
[----:B------:R-:W-:-:S13]  /*14f0*/  ISETP.GE.AND P0, PT, R5, R3, PT ;  /* 0x000000030500720c */ /* 0x000fda0003f06270 */
[----:B------:R-:W-:Y:S05]  /*1500*/  @P0 EXIT ;  /* 0x000000000000094d */ /* 0x000fea0003800000 */
[C---:B------:R-:W-:Y:S01]  /*1510*/  IMAD.WIDE R8, R5.reuse, 0x8, R8 ;  /* 0x0000000805087825 */ /* 0x040fe200078e0208 */
[----:B------:R-:W0:Y:S05]  /*1520*/  LDCU.128 UR4, c[0x0][0x390] ;  /* 0x00007200ff0477ac */ /* 0x000e2a0008000c00 */
[----:B------:R-:W0:Y:S01]  /*1530*/  LDG.E.64 R8, desc[UR14][R8.64] ;  /* 0x0000000e08087981 */ /* 0x000e22000c1e1b00 */
[----:B------:R-:W-:-:S06]  /*1540*/  IMAD.WIDE R6, R5, 0x8, R6 ;  /* 0x0000000805067825 */ /* 0x000fcc00078e0206 */
[----:B------:R-:W3:Y:S01]  /*1550*/  LDG.E.64 R6, desc[UR14][R6.64] ;  /* 0x0000000e06067981 */ /* 0x000ee2000c1e1b00 */
[----:B------:R-:W-:Y:S01]  /*1560*/  IMAD.WIDE R10, R5, 0x8, R10 ;  /* 0x00000008050a7825 */ /* 0x000fe200078e020a */
[----:B0-----:R-:W-:-:S08]  /*1570*/  DMUL R2, R8, UR6 ;  /* 0x0000000608027c28 */ /* 0x001fd00008000000 */
[----:B------:R-:W-:-:S08]  /*1580*/  DMUL R2, R12, R2 ;  /* 0x000000020c027228 */ /* 0x000fd00000000000 */
[----:B---3--:R-:W-:-:S07]  /*1590*/  DFMA R2, R6, UR4, R2 ;  /* 0x0000000406027c2b */ /* 0x008fce0008000002 */
[----:B------:R-:W-:Y:S01]  /*15a0*/  STG.E.64 desc[UR14][R10.64], R2 ;  /* 0x000000020a007986 */ /* 0x000fe2000c101b0e */
[----:B------:R-:W-:Y:S05]  /*15b0*/  EXIT ;  /* 0x000000000000794d */ /* 0x000fea0003800000 */
.L_x_5:
[----:B------:R-:W-:-:S13]  /*15c0*/  ISETP.GE.AND P0, PT, R14, 0x1, PT ;  /* 0x000000010e00780c */ /* 0x000fda0003f06270 */
[----:B------:R-:W-:Y:S05]  /*15d0*/  @!P0 EXIT ;  /* 0x000000000000894d */ /* 0x000fea0003800000 */
[----:B------:R-:W-:Y:S01]  /*15e0*/  ISETP.GE.U32.AND P0, PT, R14, 0x8, PT ;  /* 0x000000080e00780c */ /* 0x000fe20003f06070 */
[----:B------:R-:W0:Y:S01]  /*15f0*/  LDCU.64 UR18, c[0x0][0x390] ;  /* 0x00007200ff1277ac */ /* 0x000e220008000a00 */
[----:B------:R-:W-:-:S11]  /*1600*/  MOV R3, RZ ;  /* 0x000000ff00037202 */ /* 0x000fd60000000f00 */
[----:B------:R-:W-:Y:S05]  /*1610*/  @!P0 BRA `(.L_x_12) ;  /* 0x0000000400688947 */ /* 0x000fea0003800000 */
[----:B------:R-:W1:Y:S01]  /*1620*/  LDC.64 R12, c[0x0][0x3a0] ;  /* 0x0000e800ff0c7b82 */ /* 0x000e620000000a00 */
[----:B------:R-:W-:Y:S01]  /*1630*/  UIADD3 UR4, UP2, UPT, UR13, 0xc00, URZ ;  /* 0x00000c000d047890 */ /* 0x000fe2000ff5e0ff */
[----:B------:R-:W-:Y:S01]  /*1640*/  LOP3.LUT R3, R14, 0x7ffffff8, RZ, 0xc0, !PT ;  /* 0x7ffffff80e037812 */ /* 0x000fe200078ec0ff */
[----:B------:R-:W-:Y:S01]  /*1650*/  VIADD R2, R0, 0x80 ;  /* 0x0000008000027836 */ /* 0x000fe20000000000 */
[----:B------:R-:W2:Y:S03]  /*1660*/  LDCU.64 UR20, c[0x0][0x398] ;  /* 0x00007300ff1477ac */ /* 0x000ea60008000a00 */
[----:B------:R-:W-:Y:S01]  /*1670*/  IMAD.MOV R26, RZ, RZ, -R3 ;  /* 0x000000ffff1a7224 */ /* 0x000fe200078e0a03 */
[----:B------:R-:W3:Y:S01]  /*1680*/  LDC.64 R4, c[0x0][0x3a8] ;  /* 0x0000ea00ff047b82 */ /* 0x000ee20000000a00 */
[----:B------:R-:W-:Y:S02]  /*1690*/  UIADD3 UR10, UP1, UPT, UR4, UR10, URZ ;  /* 0x0000000a040a7290 */ /* 0x000fe4000ff3e0ff */
[----:B------:R-:W-:-:S02]  /*16a0*/  UIADD3 UR8, UP0, UPT, UR4, UR8, URZ ;  /* 0x0000000804087290 */ /* 0x000fc4000ff1e0ff */
[----:B------:R-:W-:Y:S02]  /*16b0*/  UIADD3.X UR5, UPT, UPT, URZ, UR16, URZ, UP2, !UPT ;  /* 0x00000010ff057290 */ /* 0x000fe400097fe4ff */
[----:B------:R-:W-:Y:S01]  /*16c0*/  UIADD3 UR4, UP2, UPT, UR4, UR6, URZ ;  /* 0x0000000604047290 */ /* 0x000fe2000ff5e0ff */
[----:B------:R-:W4:Y:S01]  /*16d0*/  LDC.64 R10, c[0x0][0x3b8] ;  /* 0x0000ee00ff0a7b82 */ /* 0x000f220000000a00 */
[----:B------:R-:W-:Y:S02]  /*16e0*/  UIADD3.X UR11, UPT, UPT, UR5, UR11, URZ, UP1, !UPT ;  /* 0x0000000b050b7290 */ /* 0x000fe40008ffe4ff */
[----:B------:R-:W-:Y:S02]  /*16f0*/  UIADD3.X UR9, UPT, UPT, UR5, UR9, URZ, UP0, !UPT ;  /* 0x0000000905097290 */ /* 0x000fe400087fe4ff */
[----:B------:R-:W-:Y:S01]  /*1700*/  UIADD3.X UR5, UPT, UPT, UR5, UR7, URZ, UP2, !UPT ;  /* 0x0000000705057290 */ /* 0x000fe200097fe4ff */
[----:B-12---:R-:W-:-:S11]  /*1710*/  IMAD.WIDE.U32 R12, R0, 0x8, R12 ;  /* 0x00000008000c7825 */ /* 0x006fd600078e000c */
.L_x_13:
[----:B-1--4-:R-:W-:-:S03]  /*1720*/  IMAD.WIDE.U32 R14, R0, 0x8, R10 ;  /* 0x00000008000e7825 */ /* 0x012fc600078e000a */
[----:B------:R-:W-:-:S04]  /*1730*/  IADD3 R22, P0, PT, R14, UR13, RZ ;  /* 0x0000000d0e167c10 */ /* 0x000fc8000ff1e0ff */
[----:B------:R-:W-:Y:S01]  /*1740*/  IADD3.X R23, PT, PT, R15, UR16, RZ, P0, !PT ;  /* 0x000000100f177c10 */ /* 0x000fe200087fe4ff */
[----:B---3--:R-:W-:-:S04]  /*1750*/  IMAD.WIDE.U32 R14, R0, 0x8, R4 ;  /* 0x00000008000e7825 */ /* 0x008fc800078e0004 */
[----:B------:R1:W2:Y:S01]  /*1760*/  LDG.E.64 R16, desc[UR14][R22.64] ;  /* 0x0000000e16107981 */ /* 0x0002a2000c1e1b00 */
[----:B------:R-:W-:-:S04]  /*1770*/  IADD3 R14, P0, PT, R14, UR13, RZ ;  /* 0x0000000d0e0e7c10 */ /* 0x000fc8000ff1e0ff */
[----:B------:R-:W-:-:S06]  /*1780*/  IADD3.X R15, PT, PT, R15, UR16, RZ, P0, !PT ;  /* 0x000000100f0f7c10 */ /* 0x000fcc00087fe4ff */
[----:B------:R-:W3:Y:S01]  /*1790*/  LDG.E.64 R14, desc[UR14][R14.64] ;  /* 0x0000000e0e0e7981 */ /* 0x000ee2000c1e1b00 */
[----:B0-----:R-:W-:Y:S01]  /*17a0*/  MOV R18, UR18 ;  /* 0x0000001200127c02 */ /* 0x001fe20008000f00 */
[----:B------:R-:W-:Y:S01]  /*17b0*/  IMAD.U32 R19, RZ, RZ, UR19 ;  /* 0x00000013ff137e24 */ /* 0x000fe2000f8e00ff */
[----:B------:R-:W-:Y:S01]  /*17c0*/  IADD3 R24, P0, PT, R12, UR13, RZ ;  /* 0x0000000d0c187c10 */ /* 0x000fe2000ff1e0ff */
[----:B------:R-:W-:Y:S01]  /*17d0*/  IMAD.U32 R20, RZ, RZ, UR4 ;  /* 0x00000004ff147e24 */ /* 0x000fe2000f8e00ff */
[----:B------:R-:W-:Y:S02]  /*17e0*/  MOV R21, UR5 ;  /* 0x0000000500157c02 */ /* 0x000fe40008000f00 */
[----:B------:R-:W-:Y:S01]  /*17f0*/  IADD3.X R25, PT, PT, R13, UR16, RZ, P0, !PT ;  /* 0x000000100d197c10 */ /* 0x000fe200087fe4ff */
[----:B------:R-:W-:Y:S01]  /*1800*/  DADD R18, -R18, 1 ;  /* 0x3ff0000012127429 */ /* 0x000fe20000000100 */
[----:B------:R-:W-:-:S04]  /*1810*/  IMAD.WIDE R20, R2, 0x8, R20 ;  /* 0x0000000802147825 */ /* 0x000fc800078e0214 */
[----:B-1----:R-:W-:Y:S02]  /*1820*/  IMAD.U32 R22, RZ, RZ, UR10 ;  /* 0x0000000aff167e24 */ /* 0x002fe4000f8e00ff */
[----:B------:R-:W-:Y:S01]  /*1830*/  IMAD.U32 R23, RZ, RZ, UR11 ;  /* 0x0000000bff177e24 */ /* 0x000fe2000f8e00ff */
[----:B--2---:R-:W-:-:S08]  /*1840*/  DMUL R16, R16, UR20 ;  /* 0x0000001410107c28 */ /* 0x004fd00008000000 */
[----:B------:R-:W-:-:S08]  /*1850*/  DMUL R16, R18, R16 ;  /* 0x0000001012107228 */ /* 0x000fd00000000000 */
[----:B---3--:R-:W-:-:S07]  /*1860*/  DFMA R16, R14, UR18, R16 ;  /* 0x000000120e107c2b */ /* 0x008fce0008000010 */
[----:B------:R0:W-:Y:S04]  /*1870*/  STG.E.64 desc[UR14][R24.64], R16 ;  /* 0x0000001018007986 */ /* 0x0001e8000c101b0e */
[----:B------:R-:W2:Y:S01]  /*1880*/  LDG.E.64 R14, desc[UR14][R20.64+-0xc00] ;  /* 0xfff4000e140e7981 */ /* 0x000ea2000c1e1b00 */
[----:B0-----:R-:W-:-:S05]  /*1890*/  IMAD.WIDE R16, R2, 0x8, R22 ;  /* 0x0000000802107825 */ /* 0x001fca00078e0216 */
[----:B------:R-:W3:Y:S01]  /*18a0*/  LDG.E.64 R22, desc[UR14][R16.64+-0xc00] ;  /* 0xfff4000e10167981 */ /* 0x000ee2000c1e1b00 */
[----:B--2---:R-:W-:-:S08]  /*18b0*/  DMUL R14, R14, UR20 ;  /* 0x000000140e0e7c28 */ /* 0x004fd00008000000 */
[----:B------:R-:W-:Y:S01]  /*18c0*/  DMUL R28, R18, R14 ;  /* 0x0000000e121c7228 */ /* 0x000fe20000000000 */
[----:B------:R-:W-:Y:S01]  /*18d0*/  MOV R14, UR8 ;  /* 0x00000008000e7c02 */ /* 0x000fe20008000f00 */
[----:B------:R-:W-:-:S04]  /*18e0*/  IMAD.U32 R15, RZ, RZ, UR9 ;  /* 0x00000009ff0f7e24 */ /* 0x000fc8000f8e00ff */
[----:B------:R-:W-:Y:S02]  /*18f0*/  IMAD.WIDE R14, R2, 0x8, R14 ;  /* 0x00000008020e7825 */ /* 0x000fe400078e020e */
[----:B---3--:R-:W-:-:S07]  /*1900*/  DFMA R28, R22, UR18, R28 ;  /* 0x00000012161c7c2b */ /* 0x008fce000800001c */
[----:B------:R0:W-:Y:S04]  /*1910*/  STG.E.64 desc[UR14][R14.64+-0xc00], R28 ;  /* 0xfff4001c0e007986 */ /* 0x0001e8000c101b0e */
[----:B------:R-:W2:Y:S04]  /*1920*/  LDG.E.64 R22, desc[UR14][R20.64+-0x800] ;  /* 0xfff8000e14167981 */ /* 0x000ea8000c1e1b00 */
[----:B------:R-:W0:Y:S01]  /*1930*/  LDG.E.64 R24, desc[UR14][R16.64+-0x800] ;  /* 0xfff8000e10187981 */ /* 0x000e22000c1e1b00 */
[----:B--2---:R-:W-:-:S08]  /*1940*/  DMUL R22, R22, UR20 ;  /* 0x0000001416167c28 */ /* 0x004fd00008000000 */
[----:B------:R-:W-:-:S08]  /*1950*/  DMUL R22, R18, R22 ;  /* 0x0000001612167228 */ /* 0x000fd00000000000 */
[----:B0-----:R-:W-:-:S07]  /*1960*/  DFMA R28, R24, UR18, R22 ;  /* 0x00000012181c7c2b */ /* 0x001fce0008000016 */
        /* <DEDUP_REMOVED lines=18> */
[----:B------:R-:W-:Y:S04]  /*1a90*/  STG.E.64 desc[UR14][R14.64+0x400], R28 ;  /* 0x0004001c0e007986 */ /* 0x000fe8000c101b0e */
[----:B------:R-:W2:Y:S04]  /*1aa0*/  LDG.E.64 R24, desc[UR14][R20.64+0x800] ;  /* 0x0008000e14187981 */ /* 0x000ea8000c1e1b00 */
[----:B------:R-:W3:Y:S01]  /*1ab0*/  LDG.E.64 R22, desc[UR14][R16.64+0x800] ;  /* 0x0008000e10167981 */ /* 0x000ee2000c1e1b00 */
[----:B--2---:R-:W-:-:S08]  /*1ac0*/  DMUL R24, R24, UR20 ;  /* 0x0000001418187c28 */ /* 0x004fd00008000000 */
[----:B------:R-:W-:-:S08]  /*1ad0*/  DMUL R24, R18, R24 ;  /* 0x0000001812187228 */ /* 0x000fd00000000000 */
[----:B---3--:R-:W-:-:S07]  /*1ae0*/  DFMA R24, R22, UR18, R24 ;  /* 0x0000001216187c2b */ /* 0x008fce0008000018 */
[----:B------:R0:W-:Y:S04]  /*1af0*/  STG.E.64 desc[UR14][R14.64+0x800], R24 ;  /* 0x000800180e007986 */ /* 0x0001e8000c101b0e */
[----:B------:R-:W0:Y:S04]  /*1b00*/  LDG.E.64 R20, desc[UR14][R20.64+0xc00] ;  /* 0x000c000e14147981 */ /* 0x000e28000c1e1b00 */
[----:B------:R-:W2:Y:S01]  /*1b10*/  LDG.E.64 R22, desc[UR14][R16.64+0xc00] ;  /* 0x000c000e10167981 */ /* 0x000ea2000c1e1b00 */
[----:B------:R-:W-:Y:S01]  /*1b20*/  VIADD R26, R26, 0x8 ;  /* 0x000000081a1a7836 */ /* 0x000fe20000000000 */
[----:B------:R-:W-:Y:S01]  /*1b30*/  UIADD3 UR13, UP0, UPT, UR13, 0x2000, URZ ;  /* 0x000020000d0d7890 */ /* 0x000fe2000ff1e0ff */
[----:B------:R-:W-:-:S03]  /*1b40*/  IADD3 R2, PT, PT, R2, 0x400, RZ ;  /* 0x0000040002027810 */ /* 0x000fc60007ffe0ff */
[----:B------:R-:W-:Y:S01]  /*1b50*/  ISETP.NE.AND P0, PT, R26, RZ, PT ;  /* 0x000000ff1a00720c */ /* 0x000fe20003f05270 */
[----:B------:R-:W-:Y:S01]  /*1b60*/  UIADD3.X UR16, UPT, UPT, URZ, UR16, URZ, UP0, !UPT ;  /* 0x00000010ff107290 */ /* 0x000fe200087fe4ff */
[----:B0-----:R-:W-:-:S08]  /*1b70*/  DMUL R24, R20, UR20 ;  /* 0x0000001414187c28 */ /* 0x001fd00008000000 */
[----:B------:R-:W-:-:S08]  /*1b80*/  DMUL R18, R18, R24 ;  /* 0x0000001812127228 */ /* 0x000fd00000000000 */
[----:B--2---:R-:W-:-:S07]  /*1b90*/  DFMA R18, R22, UR18, R18 ;  /* 0x0000001216127c2b */ /* 0x004fce0008000012 */
[----:B------:R1:W-:Y:S01]  /*1ba0*/  STG.E.64 desc[UR14][R14.64+0xc00], R18 ;  /* 0x000c00120e007986 */ /* 0x0003e2000c101b0e */
[----:B------:R-:W-:Y:S05]  /*1bb0*/  @P0 BRA `(.L_x_13) ;  /* 0xfffffff800d80947 */ /* 0x000fea000383ffff */
.L_x_12:
[----:B------:R-:W2:Y:S02]  /*1bc0*/  LDC R2, c[0x0][0x388] ;  /* 0x0000e200ff027b82 */ /* 0x000ea40000000800 */
[----:B--2---:R-:W-:-:S04]  /*1bd0*/  LOP3.LUT R12, R2, 0x7, RZ, 0xc0, !PT ;  /* 0x00000007020c7812 */ /* 0x004fc800078ec0ff */
[----:B------:R-:W-:-:S13]  /*1be0*/  ISETP.NE.AND P0, PT, R12, RZ, PT ;  /* 0x000000ff0c00720c */ /* 0x000fda0003f05270 */
[----:B0-----:R-:W-:Y:S05]  /*1bf0*/  @!P0 EXIT ;  /* 0x000000000000894d */ /* 0x001fea0003800000 */
[----:B------:R-:W-:Y:S01]  /*1c00*/  IMAD.SHL.U32 R4, R2, 0x80, RZ ;  /* 0x0000008002047824 */ /* 0x000fe200078e00ff */
[----:B------:R-:W0:Y:S01]  /*1c10*/  LDCU.64 UR4, c[0x0][0x3a0] ;  /* 0x00007400ff0477ac */ /* 0x000e220008000a00 */
[----:B------:R-:W-:Y:S02]  /*1c20*/  ISETP.GE.U32.AND P0, PT, R12, 0x4, PT ;  /* 0x000000040c00780c */ /* 0x000fe40003f06070 */
[----:B------:R-:W-:Y:S02]  /*1c30*/  LOP3.LUT R20, R2, 0x3, RZ, 0xc0, !PT ;  /* 0x0000000302147812 */ /* 0x000fe400078ec0ff */
[----:B------:R-:W-:Y:S01]  /*1c40*/  SHF.R.S32.HI R10, RZ, 0x1f, R4 ;  /* 0x0000001fff0a7819 */ /* 0x000fe20000011404 */
[----:B------:R-:W-:Y:S01]  /*1c50*/  IMAD.WIDE.U32 R4, R4, UR12, RZ ;  /* 0x0000000c04047c25 */ /* 0x000fe2000f8e00ff */
[----:B------:R-:W-:-:S03]  /*1c60*/  ISETP.NE.AND P1, PT, R20, RZ, PT ;  /* 0x000000ff1400720c */ /* 0x000fc60003f25270 */
[----:B------:R-:W-:Y:S01]  /*1c70*/  IMAD R11, R10, UR12, RZ ;  /* 0x0000000c0a0b7c24 */ /* 0x000fe2000f8e02ff */
[----:B------:R-:W-:-:S03]  /*1c80*/  SHF.L.U32 R10, R4, 0x3, RZ ;  /* 0x00000003040a7819 */ /* 0x000fc600000006ff */
[----:B------:R-:W-:Y:S02]  /*1c90*/  IMAD.IADD R11, R5, 0x1, R11 ;  /* 0x00000001050b7824 */ /* 0x000fe400078e020b */
[----:B------:R-:W-:Y:S01]  /*1ca0*/  IMAD.U32 R5, RZ, RZ, UR19 ;  /* 0x00000013ff057e24 */ /* 0x000fe2000f8e00ff */
[----:B0-----:R-:W-:Y:S02]  /*1cb0*/  IADD3 R10, P2, PT, R10, UR4, RZ ;  /* 0x000000040a0a7c10 */ /* 0x001fe4000ff5e0ff */
[----:B------:R-:W-:Y:S01]  /*1cc0*/  SHF.L.U64.HI R11, R4, 0x3, R11 ;  /* 0x00000003040b7819 */ /* 0x000fe2000001020b */
[----:B------:R-:W-:-:S03]  /*1cd0*/  IMAD.U32 R4, RZ, RZ, UR18 ;  /* 0x00000012ff047e24 */ /* 0x000fc6000f8e00ff */
[----:B------:R-:W-:-:S03]  /*1ce0*/  IADD3.X R11, PT, PT, R11, UR5, RZ, P2, !PT ;  /* 0x000000050b0b7c10 */ /* 0x000fc600097fe4ff */
[----:B------:R-:W-:Y:S01]  /*1cf0*/  DADD R4, -R4, 1 ;  /* 0x3ff0000004047429 */ /* 0x000fe20000000100 */
[----:B------:R-:W-:Y:S10]  /*1d00*/  @!P0 BRA `(.L_x_14) ;  /* 0x0000000000788947 */ /* 0x000ff40003800000 */
[----:B------:R-:W-:Y:S01]  /*1d10*/  LEA R21, R3, R0, 0x7 ;  /* 0x0000000003157211 */ /* 0x000fe200078e38ff */
[----:B------:R-:W0:Y:S04]  /*1d20*/  LDCU.64 UR4, c[0x0][0x398] ;  /* 0x00007300ff0477ac */ /* 0x000e280008000a00 */
[----:B-1----:R-:W-:-:S05]  /*1d30*/  IMAD.WIDE R14, R21, 0x8, R8 ;  /* 0x00000008150e7825 */ /* 0x002fca00078e0208 */
[----:B------:R-:W0:Y:S01]  /*1d40*/  LDG.E.64 R18, desc[UR14][R14.64] ;  /* 0x0000000e0e127981 */ /* 0x000e22000c1e1b00 */
[----:B------:R-:W-:-:S05]  /*1d50*/  IMAD.WIDE R12, R21, 0x8, R6 ;  /* 0x00000008150c7825 */ /* 0x000fca00078e0206 */
[----:B------:R-:W2:Y:S01]  /*1d60*/  LDG.E.64 R16, desc[UR14][R12.64] ;  /* 0x0000000e0c107981 */ /* 0x000ea2000c1e1b00 */
[----:B0-----:R-:W-:-:S08]  /*1d70*/  DMUL R18, R18, UR4 ;  /* 0x0000000412127c28 */ /* 0x001fd00008000000 */
[----:B------:R-:W-:-:S08]  /*1d80*/  DMUL R18, R4, R18 ;  /* 0x0000001204127228 */ /* 0x000fd00000000000 */
[----:B--2---:R-:W-:Y:S01]  /*1d90*/  DFMA R22, R16, UR18, R18 ;  /* 0x0000001210167c2b */ /* 0x004fe20008000012 */
[----:B------:R-:W-:-:S06]  /*1da0*/  IMAD.WIDE R16, R21, 0x8, R10 ;  /* 0x0000000815107825 */ /* 0x000fcc00078e020a */
[----:B------:R0:W-:Y:S04]  /*1db0*/  STG.E.64 desc[UR14][R16.64], R22 ;  /* 0x0000001610007986 */ /* 0x0001e8000c101b0e */
[----:B------:R-:W2:Y:S04]  /*1dc0*/  LDG.E.64 R24, desc[UR14][R14.64+0x400] ;  /* 0x0004000e0e187981 */ /* 0x000ea8000c1e1b00 */
[----:B------:R-:W3:Y:S01]  /*1dd0*/  LDG.E.64 R18, desc[UR14][R12.64+0x400] ;  /* 0x0004000e0c127981 */ /* 0x000ee2000c1e1b00 */
[----:B--2---:R-:W-:-:S08]  /*1de0*/  DMUL R24, R24, UR4 ;  /* 0x0000000418187c28 */ /* 0x004fd00008000000 */
[----:B------:R-:W-:-:S08]  /*1df0*/  DMUL R24, R4, R24 ;  /* 0x0000001804187228 */ /* 0x000fd00000000000 */
[----:B---3--:R-:W-:-:S07]  /*1e00*/  DFMA R24, R18, UR18, R24 ;  /* 0x0000001212187c2b */ /* 0x008fce0008000018 */
[----:B------:R2:W-:Y:S04]  /*1e10*/  STG.E.64 desc[UR14][R16.64+0x400], R24 ;  /* 0x0004001810007986 */ /* 0x0005e8000c101b0e */
[----:B------:R-:W3:Y:S04]  /*1e20*/  LDG.E.64 R26, desc[UR14][R14.64+0x800] ;  /* 0x0008000e0e1a7981 */ /* 0x000ee8000c1e1b00 */
[----:B------:R-:W4:Y:S01]  /*1e30*/  LDG.E.64 R18, desc[UR14][R12.64+0x800] ;  /* 0x0008000e0c127981 */ /* 0x000f22000c1e1b00 */
[----:B---3--:R-:W-:-:S08]  /*1e40*/  DMUL R26, R26, UR4 ;  /* 0x000000041a1a7c28 */ /* 0x008fd00008000000 */
[----:B------:R-:W-:-:S08]  /*1e50*/  DMUL R26, R4, R26 ;  /* 0x0000001a041a7228 */ /* 0x000fd00000000000 */
[----:B----4-:R-:W-:-:S07]  /*1e60*/  DFMA R18, R18, UR18, R26 ;  /* 0x0000001212127c2b */ /* 0x010fce000800001a */
[----:B------:R2:W-:Y:S04]  /*1e70*/  STG.E.64 desc[UR14][R16.64+0x800], R18 ;  /* 0x0008001210007986 */ /* 0x0005e8000c101b0e */
[----:B------:R-:W3:Y:S04]  /*1e80*/  LDG.E.64 R26, desc[UR14][R14.64+0xc00] ;  /* 0x000c000e0e1a7981 */ /* 0x000ee8000c1e1b00 */
[----:B0-----:R-:W4:Y:S01]  /*1e90*/  LDG.E.64 R22, desc[UR14][R12.64+0xc00] ;  /* 0x000c000e0c167981 */ /* 0x001f22000c1e1b00 */
[----:B------:R-:W-:Y:S01]  /*1ea0*/  VIADD R3, R3, 0x4 ;  /* 0x0000000403037836 */ /* 0x000fe20000000000 */
[----:B---3--:R-:W-:-:S08]  /*1eb0*/  DMUL R26, R26, UR4 ;  /* 0x000000041a1a7c28 */ /* 0x008fd00008000000 */
[----:B------:R-:W-:-:S08]  /*1ec0*/  DMUL R26, R4, R26 ;  /* 0x0000001a041a7228 */ /* 0x000fd00000000000 */
[----:B----4-:R-:W-:-:S07]  /*1ed0*/  DFMA R22, R22, UR18, R26 ;  /* 0x0000001216167c2b */ /* 0x010fce000800001a */
[----:B------:R2:W-:Y:S04]  /*1ee0*/  STG.E.64 desc[UR14][R16.64+0xc00], R22 ;  /* 0x000c001610007986 */ /* 0x0005e8000c101b0e */
.L_x_14:
[----:B------:R-:W-:Y:S05]  /*1ef0*/  @!P1 EXIT ;  /* 0x000000000000994d */ /* 0x000fea0003800000 */
[----:B------:R-:W-:Y:S02]  /*1f00*/  ISETP.NE.AND P0, PT, R20, 0x1, PT ;  /* 0x000000011400780c */ /* 0x000fe40003f05270 */
[----:B------:R-:W-:-:S04]  /*1f10*/  LOP3.LUT R2, R2, 0x1, RZ, 0xc0, !PT ;  /* 0x0000000102027812 */ /* 0x000fc800078ec0ff */
[----:B------:R-:W-:-:S07]  /*1f20*/  ISETP.NE.U32.AND P1, PT, R2, 0x1, PT ;  /* 0x000000010200780c */ /* 0x000fce0003f25070 */
[----:B------:R-:W-:Y:S06]  /*1f30*/  @!P0 BRA `(.L_x_15) ;  /* 0x0000000000488947 */ /* 0x000fec0003800000 */
[----:B------:R-:W-:Y:S01]  /*1f40*/  IMAD R21, R3, 0x80, R0 ;  /* 0x0000008003157824 */ /* 0x000fe200078e0200 */
[----:B------:R-:W0:Y:S03]  /*1f50*/  LDCU.64 UR4, c[0x0][0x398] ;  /* 0x00007300ff0477ac */ /* 0x000e260008000a00 */
[----:B--2---:R-:W-:-:S05]  /*1f60*/  IMAD.WIDE R16, R21, 0x8, R8 ;  /* 0x0000000815107825 */ /* 0x004fca00078e0208 */
[----:B-1----:R-:W0:Y:S01]  /*1f70*/  LDG.E.64 R18, desc[UR14][R16.64] ;  /* 0x0000000e10127981 */ /* 0x002e22000c1e1b00 */
        /* <DEDUP_REMOVED lines=9> */
[----:B------:R-:W-:Y:S01]  /*2010*/  IADD3 R3, PT, PT, R3, 0x2, RZ ;  /* 0x0000000203037810 */ /* 0x000fe20007ffe0ff */
[----:B--2---:R-:W-:-:S08]  /*2020*/  DMUL R22, R22, UR4 ;  /* 0x0000000416167c28 */ /* 0x004fd00008000000 */
[----:B------:R-:W-:-:S08]  /*2030*/  DMUL R22, R4, R22 ;  /* 0x0000001604167228 */ /* 0x000fd00000000000 */
[----:B---3--:R-:W-:-:S07]  /*2040*/  DFMA R20, R20, UR18, R22 ;  /* 0x0000001214147c2b */ /* 0x008fce0008000016 */
[----:B------:R0:W-:Y:S04]  /*2050*/  STG.E.64 desc[UR14][R14.64+0x400], R20 ;  /* 0x000400140e007986 */ /* 0x0001e8000c101b0e */
.L_x_15:
[----:B------:R-:W-:Y:S05]  /*2060*/  @P1 EXIT ;  /* 0x000000000000194d */ /* 0x000fea0003800000 */
[----:B------:R-:W-:Y:S01]  /*2070*/  IMAD R13, R3, 0x80, R0 ;  /* 0x00000080030d7824 */ /* 0x000fe200078e0200 */
[----:B------:R-:W3:Y:S03]  /*2080*/  LDCU.64 UR4, c[0x0][0x398] ;  /* 0x00007300ff0477ac */ /* 0x000ee60008000a00 */
[----:B------:R-:W-:-:S06]  /*2090*/  IMAD.WIDE R8, R13, 0x8, R8 ;  /* 0x000000080d087825 */ /* 0x000fcc00078e0208 */
[----:B------:R-:W3:Y:S01]  /*20a0*/  LDG.E.64 R8, desc[UR14][R8.64] ;  /* 0x0000000e08087981 */ /* 0x000ee2000c1e1b00 */
[----:B------:R-:W-:-:S06]  /*20b0*/  IMAD.WIDE R6, R13, 0x8, R6 ;  /* 0x000000080d067825 */ /* 0x000fcc00078e0206 */
[----:B------:R-:W4:Y:S01]  /*20c0*/  LDG.E.64 R6, desc[UR14][R6.64] ;  /* 0x0000000e06067981 */ /* 0x000f22000c1e1b00 */
[----:B------:R-:W-:Y:S01]  /*20d0*/  IMAD.WIDE R10, R13, 0x8, R10 ;  /* 0x000000080d0a7825 */ /* 0x000fe200078e020a */
[----:B---3--:R-:W-:-:S08]  /*20e0*/  DMUL R2, R8, UR4 ;  /* 0x0000000408027c28 */ /* 0x008fd00008000000 */
[----:B------:R-:W-:-:S08]  /*20f0*/  DMUL R2, R4, R2 ;  /* 0x0000000204027228 */ /* 0x000fd00000000000 */
[----:B----4-:R-:W-:-:S07]  /*2100*/  DFMA R2, R6, UR18, R2 ;  /* 0x0000001206027c2b */ /* 0x010fce0008000002 */
[----:B------:R-:W-:Y:S01]  /*2110*/  STG.E.64 desc[UR14][R10.64], R2 ;  /* 0x000000020a007986 */ /* 0x000fe2000c101b0e */
[----:B------:R-:W-:Y:S05]  /*2120*/  EXIT ;  /* 0x000000000000794d */ /* 0x000fea0003800000 */
.L_x_16:
[----:B------:R-:W-:-:S00]  /*2130*/  BRA `(.L_x_16) ;  /* 0xfffffffc00fc7947 */ /* 0x000fc0000383ffff */
[----:B------:R-:W-:-:S00]  /*2140*/  NOP ;  /* 0x0000000000007918 */ /* 0x000fc00000000000 */
        /* <DEDUP_REMOVED lines=11> */
.L_x_37:


//--------------------- .text._ZN3cub18CUB_300001_SM_10006detail9transform16transform_kernelINS2_10policy_hubILb1EN4cuda3std3__45tupleIJN6thrust24THRUST_300001_SM_1000_NS6detail15normal_iteratorINSA_10device_ptrIdEEEESF_EEEE10policy1000Ei14sample_functorSF_JPdSK_EEEvT0_iT1_T2_DpNS2_10kernel_argIT3_EE --------------------------
	.section	.text._ZN3cub18CUB_300001_SM_10006detail9transform16transform_kernelINS2_10policy_hubILb1EN4cuda3std3__45tupleIJN6thrust24THRUST_300001_SM_1000_NS6detail15normal_iteratorINSA_10device_ptrIdEEEESF_EEEE10policy1000Ei14sample_functorSF_JPdSK_EEEvT0_iT1_T2_DpNS2_10kernel_argIT3_EE,"ax",@progbits
	.align	128
        .global         _ZN3cub18CUB_300001_SM_10006detail9transform16transform_kernelINS2_10policy_hubILb1EN4cuda3std3__45tupleIJN6thrust24THRUST_300001_SM_1000_NS6detail15normal_iteratorINSA_10device_ptrIdEEEESF_EEEE10policy1000Ei14sample_functorSF_JPdSK_EEEvT0_iT1_T2_DpNS2_10kernel_argIT3_EE
        .type           _ZN3cub18CUB_300001_SM_10006detail9transform16transform_kernelINS2_10policy_hubILb1EN4cuda3std3__45tupleIJN6thrust24THRUST_300001_SM_1000_NS6detail15normal_iteratorINSA_10device_ptrIdEEEESF_EEEE10policy1000Ei14sample_functorSF_JPdSK_EEEvT0_iT1_T2_DpNS2_10kernel_argIT3_EE,@function
        .size           _ZN3cub18CUB_300001_SM_10006detail9transform16transform_kernelINS2_10policy_hubILb1EN4cuda3std3__45tupleIJN6thrust24THRUST_300001_SM_1000_NS6detail15normal_iteratorINSA_10device_ptrIdEEEESF_EEEE10policy1000Ei14sample_functorSF_JPdSK_EEEvT0_iT1_T2_DpNS2_10kernel_argIT3_EE,(.L_x_38 - _ZN3cub18CUB_300001_SM_10006detail9transform16transform_kernelINS2_10policy_hubILb1EN4cuda3std3__45tupleIJN6thrust24THRUST_300001_SM_1000_NS6detail15normal_iteratorINSA_10device_ptrIdEEEESF_EEEE10policy1000Ei14sample_functorSF_JPdSK_EEEvT0_iT1_T2_DpNS2_10kernel_argIT3_EE)
        .other          _ZN3cub18CUB_300001_SM_10006detail9transform16transform_kernelINS2_10policy_hubILb1EN4cuda3std3__45tupleIJN6thrust24THRUST_300001_SM_1000_NS6detail15normal_iteratorINSA_10device_ptrIdEEEESF_EEEE10policy1000Ei14sample_functorSF_JPdSK_EEEvT0_iT1_T2_DpNS2_10kernel_argIT3_EE,@"STO_CUDA_ENTRY STV_DEFAULT"
_ZN3cub18CUB_300001_SM_10006detail9transform16transform_kernelINS2_10policy_hubILb1EN4cuda3std3__45tupleIJN6thrust24THRUST_300001_SM_1000_NS6detail15normal_iteratorINSA_10device_ptrIdEEEESF_EEEE10policy1000Ei14sample_functorSF_JPdSK_EEEvT0_iT1_T2_DpNS2_10kernel_argIT3_EE:
.text._ZN3cub18CUB_300001_SM_10006detail9transform16transform_kernelINS2_10policy_hubILb1EN4cuda3std3__45tupleIJN6thrust24THRUST_300001_SM_1000_NS6detail15normal_iteratorINSA_10device_ptrIdEEEESF_EEEE10policy1000Ei14sample_functorSF_JPdSK_EEEvT0_iT1_T2_DpNS2_10kernel_argIT3_EE:
[----:B------:R-:W-:Y:S08]  /*0000*/  LDC R1, c[0x0][0x37c] ;  /* 0x0000df00ff017b82 */ /* 0x000ff00000000800 */
[----:B------:R-:W0:Y:S01]  /*0010*/  S2UR UR22, SR_CTAID.X ;  /* 0x00000000001679c3 */ /* 0x000e220000002500 */
[----:B------:R-:W1:Y:S01]  /*0020*/  LDCU.64 UR6, c[0x0][0x380] ;  /* 0x00007000ff0677ac */ /* 0x000e620008000a00 */
[----:B------:R-:W2:Y:S01]  /*0030*/  S2R R0, SR_TID.X ;  /* 0x0000000000007919 */ /* 0x000ea20000002100 */
[----:B------:R-:W-:Y:S01]  /*0040*/  BSSY.RECONVERGENT B0, `(.L_x_17) ;  /* 0x0000020000007945 */ /* 0x000fe20003800200 */
[----:B-1----:R-:W-:-:S04]  /*0050*/  USHF.L.U32 UR4, UR7, 0x7, URZ ;  /* 0x0000000707047899 */ /* 0x002fc800080006ff */
[----:B0-----:R-:W-:-:S04]  /*0060*/  UIMAD UR10, UR4, UR22, URZ ;  /* 0x00000016040a72a4 */ /* 0x001fc8000f8e02ff */
[----:B------:R-:W-:-:S04]  /*0070*/  UIADD3 UR6, UPT, UPT, -UR10, UR6, URZ ;  /* 0x000000060a067290 */ /* 0x000fc8000fffe1ff */
[----:B------:R-:W-:Y:S01]  /*0080*/  UISETP.LT.AND UP0, UPT, UR4, UR6, UPT ;  /* 0x000000060400728c */ /* 0x000fe2000bf01270 */
[----:B--2---:R-:W-:-:S03]  /*0090*/  SHF.L.U32 R4, R0, 0x7, RZ ;  /* 0x0000000700047819 */ /* 0x004fc600000006ff */
[----:B------:R-:W-:-:S04]  /*00a0*/  USEL UR20, UR4, UR6, UP0 ;  /* 0x0000000604147287 */ /* 0x000fc80008000000 */
[----:B------:R-:W-:-:S06]  /*00b0*/  USHF.L.U32 UR5, UR20, 0x3, URZ ;  /* 0x0000000314057899 */ /* 0x000fcc00080006ff */
[----:B------:R-:W-:-:S13]  /*00c0*/  ISETP.GE.AND P0, PT, R4, UR5, PT ;  /* 0x0000000504007c0c */ /* 0x000fda000bf06270 */
[----:B------:R-:W-:Y:S05]  /*00d0*/  @P0 BRA `(.L_x_18) ;  /* 0x0000000000580947 */ /* 0x000fea0003800000 */
[----:B------:R-:W0:Y:S01]  /*00e0*/  LDC.64 R2, c[0x0][0x3a0] ;  /* 0x0000e800ff027b82 */ /* 0x000e220000000a00 */
[----:B------:R-:W-:Y:S01]  /*00f0*/  IMAD.U32 R7, RZ, RZ, UR10 ;  /* 0x0000000aff077e24 */ /* 0x000fe2000f8e00ff */
[----:B------:R-:W-:Y:S01]  /*0100*/  BSSY.RECONVERGENT B1, `(.L_x_19) ;  /* 0x000000a000017945 */ /* 0x000fe20003800200 */
[----:B------:R-:W-:Y:S01]  /*0110*/  MOV R5, R4 ;  /* 0x0000000400057202 */ /* 0x000fe20000000f00 */
[----:B0-----:R-:W-:-:S04]  /*0120*/  IMAD.WIDE.U32 R2, R0, 0x80, R2 ;  /* 0x0000008000027825 */ /* 0x001fc800078e0002 */
[----:B------:R-:W-:-:S07]  /*0130*/  IMAD.WIDE R2, R7, 0x8, R2 ;  /* 0x0000000807027825 */ /* 0x000fce00078e0202 */
.L_x_20:
[----:B------:R-:W-:Y:S01]  /*0140*/  VIADD R5, R5, 0x4000 ;  /* 0x0000400005057836 */ /* 0x000fe20000000000 */
[----:B------:R0:W-:Y:S04]  /*0150*/  CCTL.E.PF2 [R2] ;  /* 0x000000000200798f */ /* 0x0001e80000800100 */
[----:B------:R-:W-:Y:S02]  /*0160*/  ISETP.GE.AND P0, PT, R5, UR5, PT ;  /* 0x0000000505007c0c */ /* 0x000fe4000bf06270 */
[----:B0-----:R-:W-:-:S04]  /*0170*/  IADD3 R2, P1, PT, R2, 0x4000, RZ ;  /* 0x0000400002027810 */ /* 0x001fc80007f3e0ff */
[----:B------:R-:W-:-:S07]  /*0180*/  IADD3.X R3, PT, PT, RZ, R3, RZ, P1, !PT ;  /* 0x00000003ff037210 */ /* 0x000fce0000ffe4ff */
[----:B------:R-:W-:Y:S05]  /*0190*/  @!P0 BRA `(.L_x_20) ;  /* 0xfffffffc00e88947 */ /* 0x000fea000383ffff */
[----:B------:R-:W-:Y:S05]  /*01a0*/  BSYNC.RECONVERGENT B1 ;  /* 0x0000000000017941 */ /* 0x000fea0003800200 */
.L_x_19:
[----:B------:R-:W0:Y:S02]  /*01b0*/  LDC.64 R2, c[0x0][0x3b0] ;  /* 0x0000ec00ff027b82 */ /* 0x000e240000000a00 */
[----:B0-----:R-:W-:-:S04]  /*01c0*/  IMAD.WIDE.U32 R2, R0, 0x80, R2 ;  /* 0x0000008000027825 */ /* 0x001fc800078e0002 */
[----:B------:R-:W-:-:S07]  /*01d0*/  IMAD.WIDE R2, R7, 0x8, R2 ;  /* 0x0000000807027825 */ /* 0x000fce00078e0202 */
.L_x_21:
[----:B------:R-:W-:Y:S01]  /*01e0*/  VIADD R4, R4, 0x4000 ;  /* 0x0000400004047836 */ /* 0x000fe20000000000 */
[----:B------:R0:W-:Y:S04]  /*01f0*/  CCTL.E.PF2 [R2] ;  /* 0x000000000200798f */ /* 0x0001e80000800100 */
[----:B------:R-:W-:Y:S02]  /*0200*/  ISETP.GE.AND P0, PT, R4, UR5, PT ;  /* 0x0000000504007c0c */ /* 0x000fe4000bf06270 */
[----:B0-----:R-:W-:-:S04]  /*0210*/  IADD3 R2, P1, PT, R2, 0x4000, RZ ;  /* 0x0000400002027810 */ /* 0x001fc80007f3e0ff */
[----:B------:R-:W-:-:S07]  /*0220*/  IADD3.X R3, PT, PT, RZ, R3, RZ, P1, !PT ;  /* 0x00000003ff037210 */ /* 0x000fce0000ffe4ff */
[----:B------:R-:W-:Y:S05]  /*0230*/  @!P0 BRA `(.L_x_21) ;  /* 0xfffffffc00e88947 */ /* 0x000fea000383ffff */
.L_x_18:
[----:B------:R-:W-:Y:S05]  /*0240*/  BSYNC.RECONVERGENT B0 ;  /* 0x0000000000007941 */ /* 0x000fea0003800200 */
.L_x_17:
[----:B------:R-:W-:Y:S01]  /*0250*/  UISETP.GT.AND UP0, UPT, UR4, UR6, UPT ;  /* 0x000000060400728c */ /* 0x000fe2000bf04270 */
[----:B------:R-:W0:Y:S01]  /*0260*/  LDCU.64 UR18, c[0x0][0x358] ;  /* 0x00006b00ff1277ac */ /* 0x000e220008000a00 */
[----:B------:R-:W1:Y:S01]  /*0270*/  LDCU.64 UR12, c[0x0][0x3a0] ;  /* 0x00007400ff0c77ac */ /* 0x000e620008000a00 */
[----:B------:R-:W2:Y:S01]  /*0280*/  LDCU.64 UR14, c[0x0][0x3b0] ;  /* 0x00007600ff0e77ac */ /* 0x000ea20008000a00 */
[----:B------:R-:W3:Y:S01]  /*0290*/  LDCU.64 UR16, c[0x0][0x398] ;  /* 0x00007300ff1077ac */ /* 0x000ee20008000a00 */
[----:B------:R-:W-:-:S04]  /*02a0*/  UIMAD.WIDE UR10, UR10, 0x8, URZ ;  /* 0x000000080a0a78a5 */ /* 0x000fc8000f8e02ff */
[----:B------:R-:W-:Y:S08]  /*02b0*/  BRA.U UP0, `(.L_x_22) ;  /* 0x0000000d00147547 */ /* 0x000ff0000b800000 */
[----:B------:R-:W-:-:S06]  /*02c0*/  UISETP.GE.AND UP0, UPT, UR7, 0x1, UPT ;  /* 0x000000010700788c */ /* 0x000fcc000bf06270 */
[----:B------:R-:W-:-:S13]  /*02d0*/  PLOP3.LUT P0, PT, PT, PT, UP0, 0x80, 0x8 ;  /* 0x000000000008781c */ /* 0x000fda0003f0f008 */
[----:B0123--:R-:W-:Y:S05]  /*02e0*/  @!P0 EXIT ;  /* 0x000000000000894d */ /* 0x00ffea0003800000 */
[----:B------:R-:W0:Y:S01]  /*02f0*/  LDCU.64 UR8, c[0x0][0x388] ;  /* 0x00007100ff0877ac */ /* 0x000e220008000a00 */
[----:B------:R-:W-:Y:S01]  /*0300*/  UISETP.GE.U32.AND UP0, UPT, UR7, 0x8, UPT ;  /* 0x000000080700788c */ /* 0x000fe2000bf06070 */
[----:B------:R-:W-:Y:S01]  /*0310*/  UMOV UR4, URZ ;  /* 0x000000ff00047c82 */ /* 0x000fe20008000000 */
[----:B0-----:R-:W-:Y:S01]  /*0320*/  IMAD.U32 R2, RZ, RZ, UR8 ;  /* 0x00000008ff027e24 */ /* 0x001fe2000f8e00ff */
[----:B------:R-:W-:-:S06]  /*0330*/  MOV R3, UR9 ;  /* 0x0000000900037c02 */ /* 0x000fcc0008000f00 */
[----:B------:R-:W-:-:S10]  /*0340*/  DADD R2, -R2, 1 ;  /* 0x3ff0000002027429 */ /* 0x000fd40000000100 */
[----:B------:R-:W-:Y:S02]  /*0350*/  R2UR UR20, R2 ;  /* 0x00000000021472ca */ /* 0x000fe400000e0000 */
[----:B------:R-:W-:Y:S01]  /*0360*/  R2UR UR21, R3 ;  /* 0x00000000031572ca */ /* 0x000fe200000e0000 */
[----:B------:R-:W-:-:S14]  /*0370*/  BRA.U !UP0, `(.L_x_23) ;  /* 0x0000000508607547 */ /* 0x000fdc000b800000 */
[----:B------:R-:W0:Y:S01]  /*0380*/  LDC.64 R6, c[0x0][0x398] ;  /* 0x0000e600ff067b82 */ /* 0x000e220000000a00 */
[----:B------:R-:W-:Y:S01]  /*0390*/  UIADD3 UR4, UP0, UPT, UR10, 0xc00, URZ ;  /* 0x00000c000a047890 */ /* 0x000fe2000ff1e0ff */
[----:B------:R-:W-:Y:S01]  /*03a0*/  VIADD R8, R0, 0x80 ;  /* 0x0000008000087836 */ /* 0x000fe20000000000 */
[----:B------:R-:W1:Y:S02]  /*03b0*/  LDCU.64 UR24, c[0x0][0x390] ;  /* 0x00007200ff1877ac */ /* 0x000e640008000a00 */
[----:B------:R-:W-:-:S03]  /*03c0*/  UIADD3.X UR5, UPT, UPT, URZ, UR11, URZ, UP0, !UPT ;  /* 0x0000000bff057290 */ /* 0x000fc600087fe4ff */
[----:B------:R-:W2:Y:S01]  /*03d0*/  LDC.64 R2, c[0x0][0x3a0] ;  /* 0x0000e800ff027b82 */ /* 0x000ea20000000a00 */
[----:B------:R-:W-:Y:S02]  /*03e0*/  UIADD3 UR12, UP0, UPT, UR4, UR12, URZ ;  /* 0x0000000c040c7290 */ /* 0x000fe4000ff1e0ff */
[----:B------:R-:W-:Y:S02]  /*03f0*/  UIADD3 UR16, UP1, UPT, UR4, UR16, URZ ;  /* 0x0000001004107290 */ /* 0x000fe4000ff3e0ff */
[----:B------:R-:W-:Y:S02]  /*0400*/  UIADD3.X UR13, UPT, UPT, UR5, UR13, URZ, UP0, !UPT ;  /* 0x0000000d050d7290 */ /* 0x000fe400087fe4ff */
[----:B------:R-:W-:Y:S01]  /*0410*/  UIADD3 UR14, UP0, UPT, UR4, UR14, URZ ;  /* 0x0000000e040e7290 */ /* 0x000fe2000ff1e0ff */
[----:B------:R-:W3:Y:S01]  /*0420*/  LDC.64 R4, c[0x0][0x3b0] ;  /* 0x0000ec00ff047b82 */ /* 0x000ee20000000a00 */
[----:B------:R-:W-:Y:S02]  /*0430*/  ULOP3.LUT UR4, UR7, 0x7ffffff8, URZ, 0xc0, !UPT ;  /* 0x7ffffff807047892 */ /* 0x000fe4000f8ec0ff */
[----:B------:R-:W-:-:S02]  /*0440*/  UIADD3.X UR15, UPT, UPT, UR5, UR15, URZ, UP0, !UPT ;  /* 0x0000000f050f7290 */ /* 0x000fc400087fe4ff */
[----:B------:R-:W-:Y:S01]  /*0450*/  UIADD3.X UR17, UPT, UPT, UR5, UR17, URZ, UP1, !UPT ;  /* 0x0000001105117290 */ /* 0x000fe20008ffe4ff */
[----:B------:R-:W4:Y:S01]  /*0460*/  LDCU.64 UR8, c[0x0][0x388] ;  /* 0x00007100ff0877ac */ /* 0x000f220008000a00 */
[----:B0-----:R-:W-:Y:S01]  /*0470*/  IMAD.WIDE.U32 R6, R0, 0x8, R6 ;  /* 0x0000000800067825 */ /* 0x001fe200078e0006 */
[----:B-1--4-:R-:W-:-:S12]  /*0480*/  UIADD3 UR5, UPT, UPT, -UR4, URZ, URZ ;  /* 0x000000ff04057290 */ /* 0x012fd8000fffe1ff */
.L_x_24:
[----:B---3--:R-:W-:-:S03]  /*0490*/  IMAD.WIDE.U32 R10, R0, 0x8, R4 ;  /* 0x00000008000a7825 */ /* 0x008fc600078e0004 */
[----:B-1----:R-:W-:-:S04]  /*04a0*/  IADD3 R14, P0, PT, R10, UR10, RZ ;  /* 0x0000000a0a0e7c10 */ /* 0x002fc8000ff1e0ff */
[----:B------:R-:W-:Y:S01]  /*04b0*/  IADD3.X R15, PT, PT, R11, UR11, RZ, P0, !PT ;  /* 0x0000000b0b0f7c10 */ /* 0x000fe200087fe4ff */
[----:B--2---:R-:W-:-:S04]  /*04c0*/  IMAD.WIDE.U32 R10, R0, 0x8, R2 ;  /* 0x00000008000a7825 */ /* 0x004fc800078e0002 */
[----:B------:R-:W2:Y:S01]  /*04d0*/  LDG.E.64 R12, desc[UR18][R14.64] ;  /* 0x000000120e0c7981 */ /* 0x000ea2000c1e1b00 */
[----:B------:R-:W-:-:S04]  /*04e0*/  IADD3 R18, P0, PT, R10, UR10, RZ ;  /* 0x0000000a0a127c10 */ /* 0x000fc8000ff1e0ff */
[----:B------:R-:W-:-:S05]  /*04f0*/  IADD3.X R19, PT, PT, R11, UR11, RZ, P0, !PT ;  /* 0x0000000b0b137c10 */ /* 0x000fca00087fe4ff */
[----:B------:R-:W3:Y:S01]  /*0500*/  LDG.E.64 R10, desc[UR18][R18.64] ;  /* 0x00000012120a7981 */ /* 0x000ee2000c1e1b00 */
[----:B------:R-:W-:Y:S01]  /*0510*/  IADD3 R22, P0, PT, R6, UR10, RZ ;  /* 0x0000000a06167c10 */ /* 0x000fe2000ff1e0ff */
[----:B------:R-:W-:Y:S01]  /*0520*/  IMAD.U32 R17, RZ, RZ, UR15 ;  /* 0x0000000fff117e24 */ /* 0x000fe2000f8e00ff */
[----:B------:R-:W-:Y:S02]  /*0530*/  MOV R16, UR14 ;  /* 0x0000000e00107c02 */ /* 0x000fe40008000f00 */
[----:B------:R-:W-:Y:S01]  /*0540*/  IADD3.X R23, PT, PT, R7, UR11, RZ, P0, !PT ;  /* 0x0000000b07177c10 */ /* 0x000fe200087fe4ff */
[----:B--2---:R-:W-:-:S08]  /*0550*/  DMUL R12, R12, UR24 ;  /* 0x000000180c0c7c28 */ /* 0x004fd00008000000 */
[----:B------:R-:W-:-:S08]  /*0560*/  DMUL R12, R12, UR20 ;  /* 0x000000140c0c7c28 */ /* 0x000fd00008000000 */
[----:B---3--:R-:W-:Y:S01]  /*0570*/  DFMA R14, R10, UR8, R12 ;  /* 0x000000080a0e7c2b */ /* 0x008fe2000800000c */
[----:B------:R-:W-:-:S06]  /*0580*/  IMAD.WIDE R10, R8, 0x8, R16 ;  /* 0x00000008080a7825 */ /* 0x000fcc00078e0210 */
[----:B------:R0:W-:Y:S04]  /*0590*/  STG.E.64 desc[UR18][R22.64], R14 ;  /* 0x0000000e16007986 */ /* 0x0001e8000c101b12 */
[----:B------:R-:W2:Y:S01]  /*05a0*/  LDG.E.64 R18, desc[UR18][R10.64+-0xc00] ;  /* 0xfff400120a127981 */ /* 0x000ea2000c1e1b00 */
[----:B------:R-:W-:Y:S01]  /*05b0*/  MOV R12, UR12 ;  /* 0x0000000c000c7c02 */ /* 0x000fe20008000f00 */
[----:B------:R-:W-:-:S04]  /*05c0*/  IMAD.U32 R13, RZ, RZ, UR13 ;  /* 0x0000000dff0d7e24 */ /* 0x000fc8000f8e00ff */
[----:B------:R-:W-:-:S05]  /*05d0*/  IMAD.WIDE R12, R8, 0x8, R12 ;  /* 0x00000008080c7825 */ /* 0x000fca00078e020c */
[----:B------:R-:W3:Y:S01]  /*05e0*/  LDG.E.64 R16, desc[UR18][R12.64+-0xc00] ;  /* 0xfff400120c107981 */ /* 0x000ee2000c1e1b00 */
[----:B------:R-:W-:Y:S01]  /*05f0*/  MOV R20, UR16 ;  /* 0x0000001000147c02 */ /* 0x000fe20008000f00 */
[----:B------:R-:W-:-:S04]  /*0600*/  IMAD.U32 R21, RZ, RZ, UR17 ;  /* 0x00000011ff157e24 */ /* 0x000fc8000f8e00ff */
[----:B0-----:R-:W-:Y:S01]  /*0610*/  IMAD.WIDE R14, R8, 0x8, R20 ;  /* 0x00000008080e7825 */ /* 0x001fe200078e0214 */
[----:B--2---:R-:W-:-:S08]  /*0620*/  DMUL R18, R18, UR24 ;  /* 0x0000001812127c28 */ /* 0x004fd00008000000 */
[----:B------:R-:W-:-:S08]  /*0630*/  DMUL R18, R18, UR20 ;  /* 0x0000001412127c28 */ /* 0x000fd00008000000 */
[----:B---3--:R-:W-:-:S07]  /*0640*/  DFMA R16, R16, UR8, R18 ;  /* 0x0000000810107c2b */ /* 0x008fce0008000012 */
[----:B------:R0:W-:Y:S04]  /*0650*/  STG.E.64 desc[UR18][R14.64+-0xc00], R16 ;  /* 0xfff400100e007986 */ /* 0x0001e8000c101b12 */
[----:B------:R-:W2:Y:S04]  /*0660*/  LDG.E.64 R20, desc[UR18][R10.64+-0x800] ;  /* 0xfff800120a147981 */ /* 0x000ea8000c1e1b00 */
[----:B------:R-:W3:Y:S01]  /*0670*/  LDG.E.64 R18, desc[UR18][R12.64+-0x800] ;  /* 0xfff800120c127981 */ /* 0x000ee2000c1e1b00 */
        /* <DEDUP_REMOVED lines=10> */
[----:B------:R-:W3:Y:S04]  /*0720*/  LDG.E.64 R22, desc[UR18][R10.64] ;  /* 0x000000120a167981 */ /* 0x000ee8000c1e1b00 */
[----:B0-----:R-:W4:Y:S01]  /*0730*/  LDG.E.64 R16, desc[UR18][R12.64] ;  /* 0x000000120c107981 */ /* 0x001f22000c1e1b00 */
[----:B---3--:R-:W-:-:S08]  /*0740*/  DMUL R22, R22, UR24 ;  /* 0x0000001816167c28 */ /* 0x008fd00008000000 */
[----:B------:R-:W-:-:S08]  /*0750*/  DMUL R22, R22, UR20 ;  /* 0x0000001416167c28 */ /* 0x000fd00008000000 */
[----:B----4-:R-:W-:-:S07]  /*0760*/  DFMA R16, R16, UR8, R22 ;  /* 0x0000000810107c2b */ /* 0x010fce0008000016 */
[----:B------:R0:W-:Y:S04]  /*0770*/  STG.E.64 desc[UR18][R14.64], R16 ;  /* 0x000000100e007986 */ /* 0x0001e8000c101b12 */
[----:B------:R-:W3:Y:S04]  /*0780*/  LDG.E.64 R22, desc[UR18][R10.64+0x400] ;  /* 0x000400120a167981 */ /* 0x000ee8000c1e1b00 */
[----:B-1----:R-:W4:Y:S01]  /*0790*/  LDG.E.64 R18, desc[UR18][R12.64+0x400] ;  /* 0x000400120c127981 */ /* 0x002f22000c1e1b00 */
[----:B---3--:R-:W-:-:S08]  /*07a0*/  DMUL R22, R22, UR24 ;  /* 0x0000001816167c28 */ /* 0x008fd00008000000 */
[----:B------:R-:W-:-:S08]  /*07b0*/  DMUL R22, R22, UR20 ;  /* 0x0000001416167c28 */ /* 0x000fd00008000000 */
[----:B----4-:R-:W-:-:S07]  /*07c0*/  DFMA R18, R18, UR8, R22 ;  /* 0x0000000812127c2b */ /* 0x010fce0008000016 */
[----:B------:R1:W-:Y:S04]  /*07d0*/  STG.E.64 desc[UR18][R14.64+0x400], R18 ;  /* 0x000400120e007986 */ /* 0x0003e8000c101b12 */
[----:B------:R-:W3:Y:S04]  /*07e0*/  LDG.E.64 R22, desc[UR18][R10.64+0x800] ;  /* 0x000800120a167981 */ /* 0x000ee8000c1e1b00 */
[----:B--2---:R-:W2:Y:S01]  /*07f0*/  LDG.E.64 R20, desc[UR18][R12.64+0x800] ;  /* 0x000800120c147981 */ /* 0x004ea2000c1e1b00 */
[----:B---3--:R-:W-:-:S08]  /*0800*/  DMUL R22, R22, UR24 ;  /* 0x0000001816167c28 */ /* 0x008fd00008000000 */
[----:B------:R-:W-:-:S08]  /*0810*/  DMUL R22, R22, UR20 ;  /* 0x0000001416167c28 */ /* 0x000fd00008000000 */
[----:B--2---:R-:W-:-:S07]  /*0820*/  DFMA R20, R20, UR8, R22 ;  /* 0x0000000814147c2b */ /* 0x004fce0008000016 */
[----:B------:R1:W-:Y:S04]  /*0830*/  STG.E.64 desc[UR18][R14.64+0x800], R20 ;  /* 0x000800140e007986 */ /* 0x0003e8000c101b12 */
[----:B------:R-:W2:Y:S04]  /*0840*/  LDG.E.64 R22, desc[UR18][R10.64+0xc00] ;  /* 0x000c00120a167981 */ /* 0x000ea8000c1e1b00 */
[----:B0-----:R-:W3:Y:S01]  /*0850*/  LDG.E.64 R16, desc[UR18][R12.64+0xc00] ;  /* 0x000c00120c107981 */ /* 0x001ee2000c1e1b00 */
[----:B------:R-:W-:Y:S01]  /*0860*/  UIADD3 UR10, UP0, UPT, UR10, 0x2000, URZ ;  /* 0x000020000a0a7890 */ /* 0x000fe2000ff1e0ff */
[----:B------:R-:W-:Y:S01]  /*0870*/  IADD3 R8, PT, PT, R8, 0x400, RZ ;  /* 0x0000040008087810 */ /* 0x000fe20007ffe0ff */
[----:B------:R-:W-:-:S02]  /*0880*/  UIADD3 UR5, UPT, UPT, UR5, 0x8, URZ ;  /* 0x0000000805057890 */ /* 0x000fc4000fffe0ff */
[----:B------:R-:W-:Y:S02]  /*0890*/  UIADD3.X UR11, UPT, UPT, URZ, UR11, URZ, UP0, !UPT ;  /* 0x0000000bff0b7290 */ /* 0x000fe400087fe4ff */
[----:B------:R-:W-:Y:S01]  /*08a0*/  UISETP.NE.AND UP0, UPT, UR5, URZ, UPT ;  /* 0x000000ff0500728c */ /* 0x000fe2000bf05270 */
[----:B--2---:R-:W-:-:S08]  /*08b0*/  DMUL R22, R22, UR24 ;  /* 0x0000001816167c28 */ /* 0x004fd00008000000 */
[----:B------:R-:W-:-:S08]  /*08c0*/  DMUL R22, R22, UR20 ;  /* 0x0000001416167c28 */ /* 0x000fd00008000000 */
[----:B---3--:R-:W-:-:S07]  /*08d0*/  DFMA R16, R16, UR8, R22 ;  /* 0x0000000810107c2b */ /* 0x008fce0008000016 */
[----:B------:R1:W-:Y:S01]  /*08e0*/  STG.E.64 desc[UR18][R14.64+0xc00], R16 ;  /* 0x000c00100e007986 */ /* 0x0003e2000c101b12 */
[----:B------:R-:W-:Y:S05]  /*08f0*/  BRA.U UP0, `(.L_x_24) ;  /* 0xfffffff900e47547 */ /* 0x000fea000b83ffff */
.L_x_23:
[----:B------:R-:W0:Y:S02]  /*0900*/  LDCU UR5, c[0x0][0x384] ;  /* 0x00007080ff0577ac */ /* 0x000e240008000800 */
[----:B0-----:R-:W-:-:S06]  /*0910*/  ULOP3.LUT UR16, UR5, 0x7, URZ, 0xc0, !UPT ;  /* 0x0000000705107892 */ /* 0x001fcc000f8ec0ff */
[----:B------:R-:W-:-:S13]  /*0920*/  ISETP.NE.AND P0, PT, RZ, UR16, PT ;  /* 0x00000010ff007c0c */ /* 0x000fda000bf05270 */
[----:B------:R-:W-:Y:S05]  /*0930*/  @!P0 EXIT ;  /* 0x000000000000894d */ /* 0x000fea0003800000 */
[----:B------:R-:W0:Y:S01]  /*0940*/  LDCU.64 UR10, c[0x0][0x3a0] ;  /* 0x00007400ff0a77ac */ /* 0x000e220008000a00 */
[----:B------:R-:W-:Y:S01]  /*0950*/  USHF.L.U32 UR5, UR5, 0x7, URZ ;  /* 0x0000000705057899 */ /* 0x000fe200080006ff */
[----:B------:R-:W2:Y:S01]  /*0960*/  LDCU.64 UR12, c[0x0][0x3b0] ;  /* 0x00007600ff0c77ac */ /* 0x000ea20008000a00 */
[----:B------:R-:W3:Y:S02]  /*0970*/  LDCU.64 UR14, c[0x0][0x398] ;  /* 0x00007300ff0e77ac */ /* 0x000ee40008000a00 */
[----:B------:R-:W-:-:S04]  /*0980*/  UIMAD UR5, UR5, UR22, URZ ;  /* 0x00000016050572a4 */ /* 0x000fc8000f8e02ff */
[----:B------:R-:W-:-:S04]  /*0990*/  UIMAD.WIDE UR6, UR5, 0x8, URZ ;  /* 0x00000008050678a5 */ /* 0x000fc8000f8e02ff */
[----:B0-----:R-:W-:Y:S02]  /*09a0*/  UIADD3 UR10, UP0, UPT, UR6, UR10, URZ ;  /* 0x0000000a060a7290 */ /* 0x001fe4000ff1e0ff */
[----:B--2---:R-:W-:Y:S01]  /*09b0*/  UIADD3 UR12, UP1, UPT, UR6, UR12, URZ ;  /* 0x0000000c060c7290 */ /* 0x004fe2000ff3e0ff */
[----:B------:R-:W0:Y:S03]  /*09c0*/  LDCU UR5, c[0x0][0x384] ;  /* 0x00007080ff0577ac */ /* 0x000e260008000800 */
[----:B------:R-:W-:Y:S01]  /*09d0*/  IMAD.U32 R2, RZ, RZ, UR10 ;  /* 0x0000000aff027e24 */ /* 0x000fe2000f8e00ff */
[----:B------:R-:W-:Y:S01]  /*09e0*/  UIADD3.X UR11, UPT, UPT, UR7, UR11, URZ, UP0, !UPT ;  /* 0x0000000b070b7290 */ /* 0x000fe200087fe4ff */
[----:B------:R-:W-:Y:S01]  /*09f0*/  MOV R4, UR12 ;  /* 0x0000000c00047c02 */ /* 0x000fe20008000f00 */
[----:B------:R-:W-:Y:S02]  /*0a00*/  UISETP.GE.U32.AND UP0, UPT, UR16, 0x4, UPT ;  /* 0x000000041000788c */ /* 0x000fe4000bf06070 */
[----:B---3--:R-:W-:-:S02]  /*0a10*/  UIADD3 UR14, UP2, UPT, UR6, UR14, URZ ;  /* 0x0000000e060e7290 */ /* 0x008fc4000ff5e0ff */
[----:B------:R-:W-:Y:S01]  /*0a20*/  UIADD3.X UR13, UPT, UPT, UR7, UR13, URZ, UP1, !UPT ;  /* 0x0000000d070d7290 */ /* 0x000fe20008ffe4ff */
[----:B------:R-:W-:Y:S01]  /*0a30*/  MOV R3, UR11 ;  /* 0x0000000b00037c02 */ /* 0x000fe20008000f00 */
[----:B------:R-:W-:Y:S02]  /*0a40*/  UIADD3.X UR15, UPT, UPT, UR7, UR15, URZ, UP2, !UPT ;  /* 0x0000000f070f7290 */ /* 0x000fe400097fe4ff */
[----:B------:R-:W-:Y:S02]  /*0a50*/  IMAD.U32 R6, RZ, RZ, UR14 ;  /* 0x0000000eff067e24 */ /* 0x000fe4000f8e00ff */
[----:B------:R-:W-:Y:S02]  /*0a60*/  IMAD.U32 R5, RZ, RZ, UR13 ;  /* 0x0000000dff057e24 */ /* 0x000fe4000f8e00ff */
[----:B------:R-:W-:Y:S01]  /*0a70*/  MOV R7, UR15 ;  /* 0x0000000f00077c02 */ /* 0x000fe20008000f00 */
[----:B0-----:R-:W-:Y:S01]  /*0a80*/  ULOP3.LUT UR6, UR5, 0x3, URZ, 0xc0, !UPT ;  /* 0x0000000305067892 */ /* 0x001fe2000f8ec0ff */
[----:B------:R-:W-:Y:S11]  /*0a90*/  BRA.U !UP0, `(.L_x_25) ;  /* 0x00000001087c7547 */ /* 0x000ff6000b800000 */
[----:B-1----:R-:W-:Y:S01]  /*0aa0*/  IMAD.U32 R17, RZ, RZ, UR4 ;  /* 0x00000004ff117e24 */ /* 0x002fe2000f8e00ff */
[----:B------:R-:W0:Y:S04]  /*0ab0*/  LDCU.64 UR10, c[0x0][0x390] ;  /* 0x00007200ff0a77ac */ /* 0x000e280008000a00 */
[----:B------:R-:W-:-:S05]  /*0ac0*/  LEA R17, R17, R0, 0x7 ;  /* 0x0000000011117211 */ /* 0x000fca00078e38ff */
[----:B------:R-:W-:-:S05]  /*0ad0*/  IMAD.WIDE R10, R17, 0x8, R4 ;  /* 0x00000008110a7825 */ /* 0x000fca00078e0204 */
[----:B------:R-:W0:Y:S01]  /*0ae0*/  LDG.E.64 R14, desc[UR18][R10.64] ;  /* 0x000000120a0e7981 */ /* 0x000e22000c1e1b00 */
[----:B------:R-:W-:-:S05]  /*0af0*/  IMAD.WIDE R8, R17, 0x8, R2 ;  /* 0x0000000811087825 */ /* 0x000fca00078e0202 */
[----:B------:R-:W2:Y:S01]  /*0b00*/  LDG.E.64 R12, desc[UR18][R8.64] ;  /* 0x00000012080c7981 */ /* 0x000ea2000c1e1b00 */
[----:B0-----:R-:W-:-:S08]  /*0b10*/  DMUL R14, R14, UR10 ;  /* 0x0000000a0e0e7c28 */ /* 0x001fd00008000000 */
[----:B------:R-:W-:-:S08]  /*0b20*/  DMUL R14, R14, UR20 ;  /* 0x000000140e0e7c28 */ /* 0x000fd00008000000 */
[----:B--2---:R-:W-:Y:S01]  /*0b30*/  DFMA R14, R12, UR8, R14 ;  /* 0x000000080c0e7c2b */ /* 0x004fe2000800000e */
[----:B------:R-:W-:-:S06]  /*0b40*/  IMAD.WIDE R12, R17, 0x8, R6 ;  /* 0x00000008110c7825 */ /* 0x000fcc00078e0206 */
        /* <DEDUP_REMOVED lines=8> */
[----:B------:R-:W4:Y:S01]  /*0bd0*/  LDG.E.64 R18, desc[UR18][R8.64+0x800] ;  /* 0x0008001208127981 */ /* 0x000f22000c1e1b00 */
[----:B---3--:R-:W-:-:S08]  /*0be0*/  DMUL R20, R20, UR10 ;  /* 0x0000000a14147c28 */ /* 0x008fd00008000000 */
[----:B------:R-:W-:-:S08]  /*0bf0*/  DMUL R20, R20, UR20 ;  /* 0x0000001414147c28 */ /* 0x000fd00008000000 */
[----:B----4-:R-:W-:-:S07]  /*0c00*/  DFMA R18, R18, UR8, R20 ;  /* 0x0000000812127c2b */ /* 0x010fce0008000014 */
[----:B------:R2:W-:Y:S04]  /*0c10*/  STG.E.64 desc[UR18][R12.64+0x800], R18 ;  /* 0x000800120c007986 */ /* 0x0005e8000c101b12 */
[----:B------:R-:W3:Y:S04]  /*0c20*/  LDG.E.64 R20, desc[UR18][R10.64+0xc00] ;  /* 0x000c00120a147981 */ /* 0x000ee8000c1e1b00 */
[----:B0-----:R-:W4:Y:S01]  /*0c30*/  LDG.E.64 R14, desc[UR18][R8.64+0xc00] ;  /* 0x000c0012080e7981 */ /* 0x001f22000c1e1b00 */
[----:B------:R-:W-:Y:S01]  /*0c40*/  UIADD3 UR4, UPT, UPT, UR4, 0x4, URZ ;  /* 0x0000000404047890 */ /* 0x000fe2000fffe0ff */
[----:B---3--:R-:W-:-:S08]  /*0c50*/  DMUL R20, R20, UR10 ;  /* 0x0000000a14147c28 */ /* 0x008fd00008000000 */
[----:B------:R-:W-:-:S08]  /*0c60*/  DMUL R20, R20, UR20 ;  /* 0x0000001414147c28 */ /* 0x000fd00008000000 */
[----:B----4-:R-:W-:-:S07]  /*0c70*/  DFMA R14, R14, UR8, R20 ;  /* 0x000000080e0e7c2b */ /* 0x010fce0008000014 */
[----:B------:R2:W-:Y:S04]  /*0c80*/  STG.E.64 desc[UR18][R12.64+0xc00], R14 ;  /* 0x000c000e0c007986 */ /* 0x0005e8000c101b12 */
.L_x_25:
[----:B------:R-:W-:-:S13]  /*0c90*/  ISETP.NE.AND P0, PT, RZ, UR6, PT ;  /* 0x00000006ff007c0c */ /* 0x000fda000bf05270 */
[----:B------:R-:W-:Y:S05]  /*0ca0*/  @!P0 EXIT ;  /* 0x000000000000894d */ /* 0x000fea0003800000 */
[----:B------:R-:W-:-:S09]  /*0cb0*/  UISETP.NE.AND UP0, UPT, UR6, 0x1, UPT ;  /* 0x000000010600788c */ /* 0x000fd2000bf05270 */
[----:B------:R-:W-:Y:S05]  /*0cc0*/  BRA.U !UP0, `(.L_x_26) ;  /* 0x00000001084c7547 */ /* 0x000fea000b800000 */
[----:B-12---:R-:W-:Y:S01]  /*0cd0*/  IMAD.U32 R19, RZ, RZ, UR4 ;  /* 0x00000004ff137e24 */ /* 0x006fe2000f8e00ff */
[----:B------:R-:W0:Y:S04]  /*0ce0*/  LDCU.64 UR6, c[0x0][0x390] ;  /* 0x00007200ff0677ac */ /* 0x000e280008000a00 */
[----:B------:R-:W-:-:S05]  /*0cf0*/  LEA R19, R19, R0, 0x7 ;  /* 0x0000000013137211 */ /* 0x000fca00078e38ff */
[----:B------:R-:W-:-:S05]  /*0d00*/  IMAD.WIDE R16, R19, 0x8, R4 ;  /* 0x0000000813107825 */ /* 0x000fca00078e0204 */
[----:B------:R-:W0:Y:S01]  /*0d10*/  LDG.E.64 R10, desc[UR18][R16.64] ;  /* 0x00000012100a7981 */ /* 0x000e22000c1e1b00 */
[----:B------:R-:W-:-:S05]  /*0d20*/  IMAD.WIDE R14, R19, 0x8, R2 ;  /* 0x00000008130e7825 */ /* 0x000fca00078e0202 */
[----:B------:R-:W2:Y:S01]  /*0d30*/  LDG.E.64 R8, desc[UR18][R14.64] ;  /* 0x000000120e087981 */ /* 0x000ea2000c1e1b00 */
[----:B------:R-:W-:Y:S01]  /*0d40*/  IMAD.WIDE R18, R19, 0x8, R6 ;  /* 0x0000000813127825 */ /* 0x000fe200078e0206 */
[----:B0-----:R-:W-:-:S08]  /*0d50*/  DMUL R10, R10, UR6 ;  /* 0x000000060a0a7c28 */ /* 0x001fd00008000000 */
[----:B------:R-:W-:-:S08]  /*0d60*/  DMUL R10, R10, UR20 ;  /* 0x000000140a0a7c28 */ /* 0x000fd00008000000 */
[----:B--2---:R-:W-:-:S07]  /*0d70*/  DFMA R8, R8, UR8, R10 ;  /* 0x0000000808087c2b */ /* 0x004fce000800000a */
[----:B------:R0:W-:Y:S04]  /*0d80*/  STG.E.64 desc[UR18][R18.64], R8 ;  /* 0x0000000812007986 */ /* 0x0001e8000c101b12 */
[----:B------:R-:W2:Y:S04]  /*0d90*/  LDG.E.64 R12, desc[UR18][R16.64+0x400] ;  /* 0x00040012100c7981 */ /* 0x000ea8000c1e1b00 */
[----:B------:R-:W3:Y:S01]  /*0da0*/  LDG.E.64 R10, desc[UR18][R14.64+0x400] ;  /* 0x000400120e0a7981 */ /* 0x000ee2000c1e1b00 */
[----:B------:R-:W-:Y:S01]  /*0db0*/  UIADD3 UR4, UPT, UPT, UR4, 0x2, URZ ;  /* 0x0000000204047890 */ /* 0x000fe2000fffe0ff */
[----:B--2---:R-:W-:-:S08]  /*0dc0*/  DMUL R12, R12, UR6 ;  /* 0x000000060c0c7c28 */ /* 0x004fd00008000000 */
[----:B------:R-:W-:-:S08]  /*0dd0*/  DMUL R12, R12, UR20 ;  /* 0x000000140c0c7c28 */ /* 0x000fd00008000000 */
[----:B---3--:R-:W-:-:S07]  /*0de0*/  DFMA R10, R10, UR8, R12 ;  /* 0x000000080a0a7c2b */ /* 0x008fce000800000c */
[----:B------:R0:W-:Y:S04]  /*0df0*/  STG.E.64 desc[UR18][R18.64+0x400], R10 ;  /* 0x0004000a12007986 */ /* 0x0001e8000c101b12 */
.L_x_26:
[----:B------:R-:W-:-:S04]  /*0e00*/  ULOP3.LUT UR5, UR5, 0x1, URZ, 0xc0, !UPT ;  /* 0x0000000105057892 */ /* 0x000fc8000f8ec0ff */
[----:B------:R-:W-:-:S06]  /*0e10*/  UISETP.NE.U32.AND UP0, UPT, UR5, 0x1, UPT ;  /* 0x000000010500788c */ /* 0x000fcc000bf05070 */
[----:B------:R-:W-:-:S13]  /*0e20*/  PLOP3.LUT P0, PT, PT, PT, UP0, 0x80, 0x8 ;  /* 0x000000000008781c */ /* 0x000fda0003f0f008 */
[----:B------:R-:W-:Y:S05]  /*0e30*/  @P0 EXIT ;  /* 0x000000000000094d */ /* 0x000fea0003800000 */
[----:B0-----:R-:W-:Y:S01]  /*0e40*/  IMAD.U32 R11, RZ, RZ, UR4 ;  /* 0x00000004ff0b7e24 */ /* 0x001fe2000f8e00ff */
[----:B------:R-:W0:Y:S04]  /*0e50*/  LDCU.64 UR4, c[0x0][0x390] ;  /* 0x00007200ff0477ac */ /* 0x000e280008000a00 */
[----:B------:R-:W-:-:S05]  /*0e60*/  LEA R11, R11, R0, 0x7 ;  /* 0x000000000b0b7211 */ /* 0x000fca00078e38ff */
[----:B------:R-:W-:-:S06]  /*0e70*/  IMAD.WIDE R4, R11, 0x8, R4 ;  /* 0x000000080b047825 */ /* 0x000fcc00078e0204 */
[----:B------:R-:W0:Y:S01]  /*0e80*/  LDG.E.64 R4, desc[UR18][R4.64] ;  /* 0x0000001204047981 */ /* 0x000e22000c1e1b00 */
[----:B------:R-:W-:-:S06]  /*0e90*/  IMAD.WIDE R2, R11, 0x8, R2 ;  /* 0x000000080b027825 */ /* 0x000fcc00078e0202 */
[----:B------:R-:W3:Y:S01]  /*0ea0*/  LDG.E.64 R2, desc[UR18][R2.64] ;  /* 0x0000001202027981 */ /* 0x000ee2000c1e1b00 */
[----:B------:R-:W-:Y:S01]  /*0eb0*/  IMAD.WIDE R6, R11, 0x8, R6 ;  /* 0x000000080b067825 */ /* 0x000fe200078e0206 */
[----:B0-----:R-:W-:-:S08]  /*0ec0*/  DMUL R8, R4, UR4 ;  /* 0x0000000404087c28 */ /* 0x001fd00008000000 */
[----:B------:R-:W-:-:S08]  /*0ed0*/  DMUL R8, R8, UR20 ;  /* 0x0000001408087c28 */ /* 0x000fd00008000000 */
[----:B---3--:R-:W-:-:S07]  /*0ee0*/  DFMA R8, R2, UR8, R8 ;  /* 0x0000000802087c2b */ /* 0x008fce0008000008 */
[----:B------:R-:W-:Y:S01]  /*0ef0*/  STG.E.64 desc[UR18][R6.64], R8 ;  /* 0x0000000806007986 */ /* 0x000fe2000c101b12 */
[----:B------:R-:W-:Y:S05]  /*0f00*/  EXIT ;  /* 0x000000000000794d */ /* 0x000fea0003800000 */
.L_x_22:
[----:B------:R-:W-:-:S06]  /*0f10*/  UISETP.GE.AND UP0, UPT, UR7, 0x1, UPT ;  /* 0x000000010700788c */ /* 0x000fcc000bf06270 */
[----:B------:R-:W-:-:S13]  /*0f20*/  PLOP3.LUT P0, PT, PT, PT, UP0, 0x80, 0x8 ;  /* 0x000000000008781c */ /* 0x000fda0003f0f008 */
[----:B0123--:R-:W-:Y:S05]  /*0f30*/  @!P0 EXIT ;  /* 0x000000000000894d */ /* 0x00ffea0003800000 */
[----:B------:R-:W0:Y:S01]  /*0f40*/  LDCU UR4, c[0x0][0x384] ;  /* 0x00007080ff0477ac */ /* 0x000e220008000800 */
[----:B------:R-:W1:Y:S01]  /*0f50*/  LDC.64 R2, c[0x0][0x388] ;  /* 0x0000e200ff027b82 */ /* 0x000e620000000a00 */
[----:B------:R-:W2:Y:S01]  /*0f60*/  LDCU.64 UR8, c[0x0][0x3a0] ;  /* 0x00007400ff0877ac */ /* 0x000ea20008000a00 */
[----:B------:R-:W3:Y:S01]  /*0f70*/  LDCU.64 UR10, c[0x0][0x398] ;  /* 0x00007300ff0a77ac */ /* 0x000ee20008000a00 */
[----:B------:R-:W4:Y:S01]  /*0f80*/  LDCU.64 UR12, c[0x0][0x3b0] ;  /* 0x00007600ff0c77ac */ /* 0x000f220008000a00 */
[----:B------:R-:W-:Y:S02]  /*0f90*/  ULOP3.LUT UR6, UR7, 0x7, URZ, 0xc0, !UPT ;  /* 0x0000000707067892 */ /* 0x000fe4000f8ec0ff */
[----:B0-----:R-:W-:-:S04]  /*0fa0*/  USHF.L.U32 UR4, UR4, 0x7, URZ ;  /* 0x0000000704047899 */ /* 0x001fc800080006ff */
[----:B------:R-:W-:Y:S01]  /*0fb0*/  UIMAD UR4, UR4, UR22, URZ ;  /* 0x00000016040472a4 */ /* 0x000fe2000f8e02ff */
[----:B-1----:R-:W-:-:S03]  /*0fc0*/  DADD R2, -R2, 1 ;  /* 0x3ff0000002027429 */ /* 0x002fc60000000100 */
[----:B------:R-:W-:-:S04]  /*0fd0*/  UIMAD.WIDE UR4, UR4, 0x8, URZ ;  /* 0x00000008040478a5 */ /* 0x000fc8000f8e02ff */
[----:B--2---:R-:W-:Y:S02]  /*0fe0*/  UIADD3 UR8, UP0, UPT, UR4, UR8, URZ ;  /* 0x0000000804087290 */ /* 0x004fe4000ff1e0ff */
[----:B----4-:R-:W-:Y:S02]  /*0ff0*/  UIADD3 UR12, UP1, UPT, UR4, UR12, URZ ;  /* 0x0000000c040c7290 */ /* 0x010fe4000ff3e0ff */
[----:B------:R-:W-:Y:S01]  /*1000*/  UIADD3.X UR9, UPT, UPT, UR5, UR9, URZ, UP0, !UPT ;  /* 0x0000000905097290 */ /* 0x000fe200087fe4ff */
[----:B------:R-:W-:Y:S01]  /*1010*/  R2UR UR14, R2 ;  /* 0x00000000020e72ca */ /* 0x000fe200000e0000 */
[----:B---3--:R-:W-:Y:S01]  /*1020*/  UIADD3 UR10, UP0, UPT, UR4, UR10, URZ ;  /* 0x0000000a040a7290 */ /* 0x008fe2000ff1e0ff */
[----:B------:R-:W-:Y:S01]  /*1030*/  R2UR UR15, R3 ;  /* 0x00000000030f72ca */ /* 0x000fe200000e0000 */
[----:B------:R-:W-:Y:S01]  /*1040*/  UIADD3.X UR13, UPT, UPT, UR5, UR13, URZ, UP1, !UPT ;  /* 0x0000000d050d7290 */ /* 0x000fe20008ffe4ff */
[----:B------:R-:W-:Y:S01]  /*1050*/  IMAD.U32 R2, RZ, RZ, UR8 ;  /* 0x00000008ff027e24 */ /* 0x000fe2000f8e00ff */
[----:B------:R-:W-:Y:S01]  /*1060*/  UIADD3.X UR11, UPT, UPT, UR5, UR11, URZ, UP0, !UPT ;  /* 0x0000000b050b7290 */ /* 0x000fe200087fe4ff */
[----:B------:R-:W-:Y:S01]  /*1070*/  IMAD.U32 R6, RZ, RZ, UR12 ;  /* 0x0000000cff067e24 */ /* 0x000fe2000f8e00ff */
[----:B------:R-:W-:Y:S01]  /*1080*/  UISETP.GE.U32.AND UP0, UPT, UR7, 0x8, UPT ;  /* 0x000000080700788c */ /* 0x000fe2000bf06070 */
[----:B------:R-:W-:Y:S01]  /*1090*/  MOV R4, UR10 ;  /* 0x0000000a00047c02 */ /* 0x000fe20008000f00 */
[----:B------:R-:W-:Y:S01]  /*10a0*/  UMOV UR4, URZ ;  /* 0x000000ff00047c82 */ /* 0x000fe20008000000 */
[----:B------:R-:W-:Y:S01]  /*10b0*/  MOV R3, UR9 ;  /* 0x0000000900037c02 */ /* 0x000fe20008000f00 */
[----:B------:R-:W-:Y:S01]  /*10c0*/  IMAD.U32 R5, RZ, RZ, UR11 ;  /* 0x0000000bff057e24 */ /* 0x000fe2000f8e00ff */
[----:B------:R-:W-:-:S04]  /*10d0*/  MOV R7, UR13 ;  /* 0x0000000d00077c02 */ /* 0x000fc80008000f00 */
[----:B------:R-:W-:Y:S05]  /*10e0*/  BRA.U !UP0, `(.L_x_27) ;  /* 0x00000005087c7547 */ /* 0x000fea000b800000 */
[----:B------:R-:W0:Y:S01]  /*10f0*/  LDCU.64 UR8, c[0x0][0x390] ;  /* 0x00007200ff0877ac */ /* 0x000e220008000a00 */
[----:B------:R-:W1:Y:S01]  /*1100*/  LDCU.64 UR10, c[0x0][0x388] ;  /* 0x00007100ff0a77ac */ /* 0x000e620008000a00 */
[----:B------:R-:W-:Y:S01]  /*1110*/  ULOP3.LUT UR4, UR7, 0x7ffffff8, URZ, 0xc0, !UPT ;  /* 0x7ffffff807047892 */ /* 0x000fe2000f8ec0ff */
[----:B------:R-:W-:-:S11]  /*1120*/  UMOV UR5, URZ ;  /* 0x000000ff00057c82 */ /* 0x000fd60008000000 */
.L_x_30:
[----:B0-----:R-:W-:-:S05]  /*1130*/  IMAD.U32 R13, RZ, RZ, UR5 ;  /* 0x00000005ff0d7e24 */ /* 0x001fca000f8e00ff */
[----:B------:R-:W-:-:S04]  /*1140*/  LEA R13, R13, R0, 0x7 ;  /* 0x000000000d0d7211 */ /* 0x000fc800078e38ff */
[----:B------:R-:W-:-:S13]  /*1150*/  ISETP.GE.AND P0, PT, R13, UR20, PT ;  /* 0x000000140d007c0c */ /* 0x000fda000bf06270 */
[C---:B------:R-:W-:Y:S01]  /*1160*/  @!P0 IMAD.WIDE.U32 R8, R13.reuse, 0x8, R6 ;  /* 0x000000080d088825 */ /* 0x040fe200078e0006 */
[----:B------:R-:W2:Y:S05]  /*1170*/  @!P0 LDC.64 R16, c[0x0][0x390] ;  /* 0x0000e400ff108b82 */ /* 0x000eaa0000000a00 */
[----:B------:R-:W2:Y:S01]  /*1180*/  @!P0 LDG.E.64 R8, desc[UR18][R8.64] ;  /* 0x0000001208088981 */ /* 0x000ea2000c1e1b00 */
[C---:B------:R-:W-:Y:S02]  /*1190*/  @!P0 IMAD.WIDE.U32 R10, R13.reuse, 0x8, R2 ;  /* 0x000000080d0a8825 */ /* 0x040fe400078e0002 */
[----:B------:R-:W3:Y:S04]  /*11a0*/  @!P0 LDC.64 R20, c[0x0][0x388] ;  /* 0x0000e200ff148b82 */ /* 0x000ee80000000a00 */
[----:B------:R-:W3:Y:S01]  /*11b0*/  @!P0 LDG.E.64 R10, desc[UR18][R10.64] ;  /* 0x000000120a0a8981 */ /* 0x000ee2000c1e1b00 */
[----:B------:R-:W-:-:S02]  /*11c0*/  VIADD R15, R13, 0x80 ;  /* 0x000000800d0f7836 */ /* 0x000fc40000000000 */
[----:B------:R-:W-:-:S03]  /*11d0*/  @!P0 IMAD.WIDE.U32 R22, R13, 0x8, R4 ;  /* 0x000000080d168825 */ /* 0x000fc600078e0004 */
[----:B------:R-:W-:-:S13]  /*11e0*/  ISETP.GE.AND P1, PT, R15, UR20, PT ;  /* 0x000000140f007c0c */ /* 0x000fda000bf26270 */
[----:B------:R-:W4:Y:S08]  /*11f0*/  @!P1 LDC.64 R26, c[0x0][0x390] ;  /* 0x0000e400ff1a9b82 */ /* 0x000f300000000a00 */
[----:B------:R-:W5:Y:S01]  /*1200*/  @!P1 LDC.64 R18, c[0x0][0x388] ;  /* 0x0000e200ff129b82 */ /* 0x000f620000000a00 */
[----:B--2---:R-:W-:Y:S01]  /*1210*/  @!P0 DMUL R16, R8, R16 ;  /* 0x0000001008108228 */ /* 0x004fe20000000000 */
[----:B------:R-:W-:-:S07]  /*1220*/  IMAD.WIDE R8, R15, 0x8, R6 ;  /* 0x000000080f087825 */ /* 0x000fce00078e0206 */
[----:B------:R-:W-:-:S08]  /*1230*/  @!P0 DMUL R16, R16, UR14 ;  /* 0x0000000e10108c28 */ /* 0x000fd00008000000 */
[----:B---3--:R-:W-:-:S07]  /*1240*/  @!P0 DFMA R20, R10, R20, R16 ;  /* 0x000000140a14822b */ /* 0x008fce0000000010 */
[----:B------:R2:W-:Y:S04]  /*1250*/  @!P0 STG.E.64 desc[UR18][R22.64], R20 ;  /* 0x0000001416008986 */ /* 0x0005e8000c101b12 */
[----:B------:R-:W4:Y:S01]  /*1260*/  @!P1 LDG.E.64 R24, desc[UR18][R8.64] ;  /* 0x0000001208189981 */ /* 0x000f22000c1e1b00 */
[----:B------:R-:W-:-:S05]  /*1270*/  IMAD.WIDE R10, R15, 0x8, R2 ;  /* 0x000000080f0a7825 */ /* 0x000fca00078e0202 */
[----:B------:R-:W5:Y:S01]  /*1280*/  @!P1 LDG.E.64 R16, desc[UR18][R10.64] ;  /* 0x000000120a109981 */ /* 0x000f62000c1e1b00 */
[----:B------:R-:W-:Y:S01]  /*1290*/  IADD3 R12, PT, PT, R13, 0x100, RZ ;  /* 0x000001000d0c7810 */ /* 0x000fe20007ffe0ff */
[----:B------:R-:W-:-:S03]  /*12a0*/  IMAD.WIDE R14, R15, 0x8, R4 ;  /* 0x000000080f0e7825 */ /* 0x000fc600078e0204 */
[----:B------:R-:W-:-:S13]  /*12b0*/  ISETP.GE.AND P0, PT, R12, UR20, PT ;  /* 0x000000140c007c0c */ /* 0x000fda000bf06270 */
[----:B--2---:R-:W2:Y:S01]  /*12c0*/  @!P0 LDC.64 R22, c[0x0][0x390] ;  /* 0x0000e400ff168b82 */ /* 0x004ea20000000a00 */
[----:B----4-:R-:W-:-:S08]  /*12d0*/  @!P1 DMUL R24, R24, R26 ;  /* 0x0000001a18189228 */ /* 0x010fd00000000000 */
[----:B------:R-:W-:-:S08]  /*12e0*/  @!P1 DMUL R24, R24, UR14 ;  /* 0x0000000e18189c28 */ /* 0x000fd00008000000 */
[----:B-----5:R-:W-:Y:S01]  /*12f0*/  @!P1 DFMA R24, R16, R18, R24 ;  /* 0x000000121018922b */ /* 0x020fe20000000018 */
[----:B------:R-:W3:Y:S06]  /*1300*/  @!P0 LDC.64 R18, c[0x0][0x388] ;  /* 0x0000e200ff128b82 */ /* 0x000eec0000000a00 */
[----:B------:R4:W-:Y:S04]  /*1310*/  @!P1 STG.E.64 desc[UR18][R14.64], R24 ;  /* 0x000000180e009986 */ /* 0x0009e8000c101b12 */
[----:B------:R-:W2:Y:S04]  /*1320*/  @!P0 LDG.E.64 R20, desc[UR18][R8.64+0x400] ;  /* 0x0004001208148981 */ /* 0x000ea8000c1e1b00 */
[----:B------:R-:W3:Y:S01]  /*1330*/  @!P0 LDG.E.64 R16, desc[UR18][R10.64+0x400] ;  /* 0x000400120a108981 */ /* 0x000ee2000c1e1b00 */
[----:B------:R-:W-:-:S05]  /*1340*/  VIADD R12, R13, 0x180 ;  /* 0x000001800d0c7836 */ /* 0x000fca0000000000 */
[----:B------:R-:W-:-:S13]  /*1350*/  ISETP.GE.AND P1, PT, R12, UR20, PT ;  /* 0x000000140c007c0c */ /* 0x000fda000bf26270 */
[----:B----4-:R-:W4:Y:S01]  /*1360*/  @!P1 LDC.64 R24, c[0x0][0x390] ;  /* 0x0000e400ff189b82 */ /* 0x010f220000000a00 */
[----:B--2---:R-:W-:-:S08]  /*1370*/  @!P0 DMUL R20, R20, R22 ;  /* 0x0000001614148228 */ /* 0x004fd00000000000 */
[----:B------:R-:W-:-:S08]  /*1380*/  @!P0 DMUL R20, R20, UR14 ;  /* 0x0000000e14148c28 */ /* 0x000fd00008000000 */
[----:B---3--:R-:W-:Y:S01]  /*1390*/  @!P0 DFMA R20, R16, R18, R20 ;  /* 0x000000121014822b */ /* 0x008fe20000000014 */
[----:B------:R-:W2:Y:S06]  /*13a0*/  @!P1 LDC.64 R18, c[0x0][0x388] ;  /* 0x0000e200ff129b82 */ /* 0x000eac0000000a00 */
[----:B------:R3:W-:Y:S04]  /*13b0*/  @!P0 STG.E.64 desc[UR18][R14.64+0x400], R20 ;  /* 0x000400140e008986 */ /* 0x0007e8000c101b12 */
[----:B------:R-:W4:Y:S04]  /*13c0*/  @!P1 LDG.E.64 R22, desc[UR18][R8.64+0x800] ;  /* 0x0008001208169981 */ /* 0x000f28000c1e1b00 */
[----:B------:R-:W2:Y:S01]  /*13d0*/  @!P1 LDG.E.64 R16, desc[UR18][R10.64+0x800] ;  /* 0x000800120a109981 */ /* 0x000ea2000c1e1b00 */
[----:B------:R-:W-:-:S04]  /*13e0*/  IADD3 R12, PT, PT, R13, 0x200, RZ ;  /* 0x000002000d0c7810 */ /* 0x000fc80007ffe0ff */
[----:B------:R-:W-:Y:S01]  /*13f0*/  ISETP.GE.AND P0, PT, R12, UR20, PT ;  /* 0x000000140c007c0c */ /* 0x000fe2000bf06270 */
[----:B----4-:R-:W-:-:S12]  /*1400*/  @!P1 DMUL R22, R22, R24 ;  /* 0x0000001816169228 */ /* 0x010fd80000000000 */
[----:B------:R-:W4:Y:S01]  /*1410*/  @!P0 LDC.64 R24, c[0x0][0x390] ;  /* 0x0000e400ff188b82 */ /* 0x000f220000000a00 */
[----:B------:R-:W-:-:S08]  /*1420*/  @!P1 DMUL R22, R22, UR14 ;  /* 0x0000000e16169c28 */ /* 0x000fd00008000000 */
[----:B--2---:R-:W-:Y:S01]  /*1430*/  @!P1 DFMA R22, R16, R18, R22 ;  /* 0x000000121016922b */ /* 0x004fe20000000016 */
[----:B------:R-:W2:Y:S06]  /*1440*/  @!P0 LDC.64 R18, c[0x0][0x388] ;  /* 0x0000e200ff128b82 */ /* 0x000eac0000000a00 */
[----:B------:R5:W-:Y:S04]  /*1450*/  @!P1 STG.E.64 desc[UR18][R14.64+0x800], R22 ;  /* 0x000800160e009986 */ /* 0x000be8000c101b12 */
[----:B---3--:R-:W4:Y:S04]  /*1460*/  @!P0 LDG.E.64 R20, desc[UR18][R8.64+0xc00] ;  /* 0x000c001208148981 */ /* 0x008f28000c1e1b00 */
[----:B------:R-:W2:Y:S01]  /*1470*/  @!P0 LDG.E.64 R16, desc[UR18][R10.64+0xc00] ;  /* 0x000c00120a108981 */ /* 0x000ea2000c1e1b00 */
[----:B------:R-:W-:-:S04]  /*1480*/  IADD3 R12, PT, PT, R13, 0x280, RZ ;  /* 0x000002800d0c7810 */ /* 0x000fc80007ffe0ff */
[----:B------:R-:W-:Y:S01]  /*1490*/  ISETP.GE.AND P1, PT, R12, UR20, PT ;  /* 0x000000140c007c0c */ /* 0x000fe2000bf26270 */
[----:B----4-:R-:W-:-:S12]  /*14a0*/  @!P0 DMUL R20, R20, R24 ;  /* 0x0000001814148228 */ /* 0x010fd80000000000 */
[----:B------:R-:W3:Y:S01]  /*14b0*/  @!P1 LDC.64 R24, c[0x0][0x390] ;  /* 0x0000e400ff189b82 */ /* 0x000ee20000000a00 */
[----:B------:R-:W-:-:S08]  /*14c0*/  @!P0 DMUL R20, R20, UR14 ;  /* 0x0000000e14148c28 */ /* 0x000fd00008000000 */
[----:B--2---:R-:W-:Y:S01]  /*14d0*/  @!P0 DFMA R20, R16, R18, R20 ;  /* 0x000000121014822b */ /* 0x004fe20000000014 */
[----:B------:R-:W2:Y:S06]  /*14e0*/  @!P1 LDC.64 R18, c[0x0][0x388] ;  /* 0x0000e200ff129b82 */ /* 0x000eac0000000a00 */
[----:B------:R4:W-:Y:S04]  /*14f0*/  @!P0 STG.E.64 desc[UR18][R14.64+0xc00], R20 ;  /* 0x000c00140e008986 */ /* 0x0009e8000c101b12 */
[----:B-----5:R-:W3:Y:S04]  /*1500*/  @!P1 LDG.E.64 R22, desc[UR18][R8.64+0x1000] ;  /* 0x0010001208169981 */ /* 0x020ee8000c1e1b00 */
[----:B------:R-:W2:Y:S01]  /*1510*/  @!P1 LDG.E.64 R16, desc[UR18][R10.64+0x1000] ;  /* 0x001000120a109981 */ /* 0x000ea2000c1e1b00 */
[----:B------:R-:W-:-:S05]  /*1520*/  VIADD R12, R13, 0x300 ;  /* 0x000003000d0c7836 */ /* 0x000fca0000000000 */
[----:B------:R-:W-:Y:S01]  /*1530*/  ISETP.GE.AND P0, PT, R12, UR20, PT ;  /* 0x000000140c007c0c */ /* 0x000fe2000bf06270 */
[----:B---3--:R-:W-:-:S12]  /*1540*/  @!P1 DMUL R22, R22, R24 ;  /* 0x0000001816169228 */ /* 0x008fd80000000000 */
[----:B------:R-:W3:Y:S01]  /*1550*/  @!P0 LDC.64 R24, c[0x0][0x388] ;  /* 0x0000e200ff188b82 */ /* 0x000ee20000000a00 */
[----:B------:R-:W-:-:S08]  /*1560*/  @!P1 DMUL R22, R22, UR14 ;  /* 0x0000000e16169c28 */ /* 0x000fd00008000000 */
[----:B--2---:R-:W-:Y:S02]  /*1570*/  @!P1 DFMA R16, R16, R18, R22 ;  /* 0x000000121010922b */ /* 0x004fe40000000016 */
[----:B------:R-:W2:Y:S05]  /*1580*/  @!P0 LDC.64 R22, c[0x0][0x390] ;  /* 0x0000e400ff168b82 */ /* 0x000eaa0000000a00 */
[----:B------:R0:W-:Y:S04]  /*1590*/  @!P1 STG.E.64 desc[UR18][R14.64+0x1000], R16 ;  /* 0x001000100e009986 */ /* 0x0001e8000c101b12 */
[----:B----4-:R-:W2:Y:S04]  /*15a0*/  @!P0 LDG.E.64 R20, desc[UR18][R8.64+0x1400] ;  /* 0x0014001208148981 */ /* 0x010ea8000c1e1b00 */
[----:B------:R-:W3:Y:S01]  /*15b0*/  @!P0 LDG.E.64 R18, desc[UR18][R10.64+0x1400] ;  /* 0x001400120a128981 */ /* 0x000ee2000c1e1b00 */
[----:B------:R-:W-:Y:S01]  /*15c0*/  IADD3 R13, PT, PT, R13, 0x380, RZ ;  /* 0x000003800d0d7810 */ /* 0x000fe20007ffe0ff */
[----:B------:R-:W-:Y:S01]  /*15d0*/  UIADD3 UR5, UPT, UPT, UR5, 0x8, URZ ;  /* 0x0000000805057890 */ /* 0x000fe2000fffe0ff */
[----:B------:R-:W-:Y:S03]  /*15e0*/  BSSY.RECONVERGENT B0, `(.L_x_28) ;  /* 0x000000e000007945 */ /* 0x000fe60003800200 */
[----:B------:R-:W-:Y:S01]  /*15f0*/  UISETP.NE.AND UP0, UPT, UR5, UR4, UPT ;  /* 0x000000040500728c */ /* 0x000fe2000bf05270 */
[----:B--2---:R-:W-:-:S08]  /*1600*/  @!P0 DMUL R20, R20, R22 ;  /* 0x0000001614148228 */ /* 0x004fd00000000000 */
[----:B------:R-:W-:-:S08]  /*1610*/  @!P0 DMUL R20, R20, UR14 ;  /* 0x0000000e14148c28 */ /* 0x000fd00008000000 */
[----:B---3--:R-:W-:-:S07]  /*1620*/  @!P0 DFMA R18, R18, R24, R20 ;  /* 0x000000181212822b */ /* 0x008fce0000000014 */
[----:B------:R2:W-:Y:S01]  /*1630*/  @!P0 STG.E.64 desc[UR18][R14.64+0x1400], R18 ;  /* 0x001400120e008986 */ /* 0x0005e2000c101b12 */
[----:B------:R-:W-:-:S13]  /*1640*/  ISETP.GE.AND P0, PT, R13, UR20, PT ;  /* 0x000000140d007c0c */ /* 0x000fda000bf06270 */
[----:B0-2---:R-:W-:Y:S05]  /*1650*/  @P0 BRA `(.L_x_29) ;  /* 0x0000000000180947 */ /* 0x005fea0003800000 */
[----:B------:R-:W2:Y:S04]  /*1660*/  LDG.E.64 R8, desc[UR18][R8.64+0x1800] ;  /* 0x0018001208087981 */ /* 0x000ea8000c1e1b00 */
[----:B------:R-:W1:Y:S01]  /*1670*/  LDG.E.64 R10, desc[UR18][R10.64+0x1800] ;  /* 0x001800120a0a7981 */ /* 0x000e62000c1e1b00 */
[----:B--2---:R-:W-:-:S08]  /*1680*/  DMUL R12, R8, UR8 ;  /* 0x00000008080c7c28 */ /* 0x004fd00008000000 */
[----:B------:R-:W-:-:S08]  /*1690*/  DMUL R12, R12, UR14 ;  /* 0x0000000e0c0c7c28 */ /* 0x000fd00008000000 */
[----:B-1----:R-:W-:-:S07]  /*16a0*/  DFMA R12, R10, UR10, R12 ;  /* 0x0000000a0a0c7c2b */ /* 0x002fce000800000c */
[----:B------:R0:W-:Y:S04]  /*16b0*/  STG.E.64 desc[UR18][R14.64+0x1800], R12 ;  /* 0x0018000c0e007986 */ /* 0x0001e8000c101b12 */
.L_x_29:
[----:B-1----:R-:W-:Y:S05]  /*16c0*/  BSYNC.RECONVERGENT B0 ;  /* 0x0000000000007941 */ /* 0x002fea0003800200 */
.L_x_28:
[----:B------:R-:W-:Y:S05]  /*16d0*/  BRA.U UP0, `(.L_x_30) ;  /* 0xfffffff900947547 */ /* 0x000fea000b83ffff */
.L_x_27:
[----:B------:R-:W-:-:S13]  /*16e0*/  ISETP.NE.AND P0, PT, RZ, UR6, PT ;  /* 0x00000006ff007c0c */ /* 0x000fda000bf05270 */
[----:B------:R-:W-:Y:S05]  /*16f0*/  @!P0 EXIT ;  /* 0x000000000000894d */ /* 0x000fea0003800000 */
[----:B------:R-:W1:Y:S01]  /*1700*/  LDC R8, c[0x0][0x384] ;  /* 0x0000e100ff087b82 */ /* 0x000e620000000800 */
[----:B------:R-:W-:Y:S01]  /*1710*/  UISETP.GE.U32.AND UP0, UPT, UR6, 0x4, UPT ;  /* 0x000000040600788c */ /* 0x000fe2000bf06070 */
[----:B-1----:R-:W-:-:S04]  /*1720*/  LOP3.LUT R18, R8, 0x3, RZ, 0xc0, !PT ;  /* 0x0000000308127812 */ /* 0x002fc800078ec0ff */
[----:B------:R-:W-:-:S04]  /*1730*/  ISETP.NE.AND P0, PT, R18, RZ, PT ;  /* 0x000000ff1200720c */ /* 0x000fc80003f05270 */
[----:B------:R-:W-:Y:S09]  /*1740*/  BRA.U !UP0, `(.L_x_31) ;  /* 0x0000000108d87547 */ /* 0x000ff2000b800000 */
[----:B------:R-:W-:-:S05]  /*1750*/  MOV R9, UR4 ;  /* 0x0000000400097c02 */ /* 0x000fca0008000f00 */
[----:B------:R-:W-:-:S05]  /*1760*/  IMAD R9, R9, 0x80, R0 ;  /* 0x0000008009097824 */ /* 0x000fca00078e0200 */
[----:B------:R-:W-:-:S13]  /*1770*/  ISETP.GE.AND P2, PT, R9, UR20, PT ;  /* 0x0000001409007c0c */ /* 0x000fda000bf46270 */
[C---:B0-----:R-:W-:Y:S01]  /*1780*/  @!P2 IMAD.WIDE R14, R9.reuse, 0x8, R6 ;  /* 0x00000008090ea825 */ /* 0x041fe200078e0206 */
[----:B------:R-:W0:Y:S05]  /*1790*/  @!P2 LDC.64 R16, c[0x0][0x390] ;  /* 0x0000e400ff10ab82 */ /* 0x000e2a0000000a00 */
[----:B------:R-:W0:Y:S01]  /*17a0*/  @!P2 LDG.E.64 R14, desc[UR18][R14.64] ;  /* 0x000000120e0ea981 */ /* 0x000e22000c1e1b00 */
[C---:B------:R-:W-:Y:S02]  /*17b0*/  @!P2 IMAD.WIDE R12, R9.reuse, 0x8, R2 ;  /* 0x00000008090ca825 */ /* 0x040fe400078e0202 */
[----:B------:R-:W1:Y:S04]  /*17c0*/  @!P2 LDC.64 R20, c[0x0][0x388] ;  /* 0x0000e200ff14ab82 */ /* 0x000e680000000a00 */
[----:B------:R-:W1:Y:S01]  /*17d0*/  @!P2 LDG.E.64 R12, desc[UR18][R12.64] ;  /* 0x000000120c0ca981 */ /* 0x000e62000c1e1b00 */
[C---:B------:R-:W-:Y:S01]  /*17e0*/  IADD3 R11, PT, PT, R9.reuse, 0x80, RZ ;  /* 0x00000080090b7810 */ /* 0x040fe20007ffe0ff */
[----:B------:R-:W-:-:S03]  /*17f0*/  @!P2 IMAD.WIDE R22, R9, 0x8, R4 ;  /* 0x000000080916a825 */ /* 0x000fc600078e0204 */
[----:B------:R-:W-:-:S13]  /*1800*/  ISETP.GE.AND P1, PT, R11, UR20, PT ;  /* 0x000000140b007c0c */ /* 0x000fda000bf26270 */
[----:B------:R-:W-:Y:S01]  /*1810*/  @!P1 IMAD.WIDE R24, R11, 0x8, R6 ;  /* 0x000000080b189825 */ /* 0x000fe200078e0206 */
[----:B------:R-:W2:Y:S01]  /*1820*/  @!P1 LDC.64 R26, c[0x0][0x390] ;  /* 0x0000e400ff1a9b82 */ /* 0x000ea20000000a00 */
[----:B0-----:R-:W-:-:S08]  /*1830*/  @!P2 DMUL R16, R14, R16 ;  /* 0x000000100e10a228 */ /* 0x001fd00000000000 */
[----:B------:R-:W-:-:S08]  /*1840*/  @!P2 DMUL R16, R16, UR14 ;  /* 0x0000000e1010ac28 */ /* 0x000fd00008000000 */
[----:B-1----:R-:W-:Y:S01]  /*1850*/  @!P2 DFMA R20, R12, R20, R16 ;  /* 0x000000140c14a22b */ /* 0x002fe20000000010 */
[----:B------:R-:W-:Y:S01]  /*1860*/  @!P1 IMAD.WIDE R14, R11, 0x8, R2 ;  /* 0x000000080b0e9825 */ /* 0x000fe200078e0202 */
[----:B------:R-:W0:Y:S05]  /*1870*/  @!P1 LDC.64 R16, c[0x0][0x388] ;  /* 0x0000e200ff109b82 */ /* 0x000e2a0000000a00 */
[----:B------:R1:W-:Y:S04]  /*1880*/  @!P2 STG.E.64 desc[UR18][R22.64], R20 ;  /* 0x000000141600a986 */ /* 0x0003e8000c101b12 */
[----:B------:R-:W2:Y:S04]  /*1890*/  @!P1 LDG.E.64 R24, desc[UR18][R24.64] ;  /* 0x0000001218189981 */ /* 0x000ea8000c1e1b00 */
[----:B------:R-:W0:Y:S01]  /*18a0*/  @!P1 LDG.E.64 R14, desc[UR18][R14.64] ;  /* 0x000000120e0e9981 */ /* 0x000e22000c1e1b00 */
[----:B------:R-:W-:-:S04]  /*18b0*/  IADD3 R13, PT, PT, R9, 0x100, RZ ;  /* 0x00000100090d7810 */ /* 0x000fc80007ffe0ff */
[----:B------:R-:W-:Y:S01]  /*18c0*/  ISETP.GE.AND P2, PT, R13, UR20, PT ;  /* 0x000000140d007c0c */ /* 0x000fe2000bf46270 */
[----:B-1----:R-:W-:-:S12]  /*18d0*/  @!P1 IMAD.WIDE R20, R11, 0x8, R4 ;  /* 0x000000080b149825 */ /* 0x002fd800078e0204 */
[----:B------:R-:W-:-:S04]  /*18e0*/  @!P2 IMAD.WIDE R22, R13, 0x8, R6 ;  /* 0x000000080d16a825 */ /* 0x000fc800078e0206 */
[----:B------:R-:W-:Y:S01]  /*18f0*/  @!P2 IMAD.WIDE R10, R13, 0x8, R2 ;  /* 0x000000080d0aa825 */ /* 0x000fe200078e0202 */
[----:B--2---:R-:W-:Y:S01]  /*1900*/  @!P1 DMUL R26, R24, R26 ;  /* 0x0000001a181a9228 */ /* 0x004fe20000000000 */
[----:B------:R-:W1:Y:S07]  /*1910*/  @!P2 LDC.64 R24, c[0x0][0x390] ;  /* 0x0000e400ff18ab82 */ /* 0x000e6e0000000a00 */
[----:B------:R-:W-:-:S08]  /*1920*/  @!P1 DMUL R26, R26, UR14 ;  /* 0x0000000e1a1a9c28 */ /* 0x000fd00008000000 */
[----:B0-----:R-:W-:Y:S01]  /*1930*/  @!P1 DFMA R16, R14, R16, R26 ;  /* 0x000000100e10922b */ /* 0x001fe2000000001a */
[----:B------:R-:W0:Y:S06]  /*1940*/  @!P2 LDC.64 R14, c[0x0][0x388] ;  /* 0x0000e200ff0eab82 */ /* 0x000e2c0000000a00 */
[----:B------:R2:W-:Y:S04]  /*1950*/  @!P1 STG.E.64 desc[UR18][R20.64], R16 ;  /* 0x0000001014009986 */ /* 0x0005e8000c101b12 */
[----:B------:R-:W1:Y:S04]  /*1960*/  @!P2 LDG.E.64 R22, desc[UR18][R22.64] ;  /* 0x000000121616a981 */ /* 0x000e68000c1e1b00 */
[----:B------:R-:W0:Y:S01]  /*1970*/  @!P2 LDG.E.64 R10, desc[UR18][R10.64] ;  /* 0x000000120a0aa981 */ /* 0x000e22000c1e1b00 */
[----:B------:R-:W-:-:S02]  /*1980*/  VIADD R9, R9, 0x180 ;  /* 0x0000018009097836 */ /* 0x000fc40000000000 */
[----:B------:R-:W-:-:S03]  /*1990*/  @!P2 IMAD.WIDE R12, R13, 0x8, R4 ;  /* 0x000000080d0ca825 */ /* 0x000fc600078e0204 */
[----:B------:R-:W-:-:S13]  /*19a0*/  ISETP.GE.AND P1, PT, R9, UR20, PT ;  /* 0x0000001409007c0c */ /* 0x000fda000bf26270 */
[----:B--2---:R-:W-:Y:S01]  /*19b0*/  @!P1 IMAD.WIDE R16, R9, 0x8, R6 ;  /* 0x0000000809109825 */ /* 0x004fe200078e0206 */
[----:B------:R-:W2:Y:S01]  /*19c0*/  @!P1 LDC.64 R20, c[0x0][0x390] ;  /* 0x0000e400ff149b82 */ /* 0x000ea20000000a00 */
[----:B-1----:R-:W-:-:S07]  /*19d0*/  @!P2 DMUL R24, R22, R24 ;  /* 0x000000181618a228 */ /* 0x002fce0000000000 */
[----:B------:R-:W1:Y:S01]  /*19e0*/  @!P1 LDC.64 R22, c[0x0][0x388] ;  /* 0x0000e200ff169b82 */ /* 0x000e620000000a00 */
[----:B------:R-:W-:-:S08]  /*19f0*/  @!P2 DMUL R24, R24, UR14 ;  /* 0x0000000e1818ac28 */ /* 0x000fd00008000000 */
[----:B0-----:R-:W-:-:S07]  /*1a00*/  @!P2 DFMA R14, R10, R14, R24 ;  /* 0x0000000e0a0ea22b */ /* 0x001fce0000000018 */
[----:B------:R3:W-:Y:S04]  /*1a10*/  @!P2 STG.E.64 desc[UR18][R12.64], R14 ;  /* 0x0000000e0c00a986 */ /* 0x0007e8000c101b12 */
[----:B------:R-:W2:Y:S01]  /*1a20*/  @!P1 LDG.E.64 R16, desc[UR18][R16.64] ;  /* 0x0000001210109981 */ /* 0x000ea2000c1e1b00 */
[----:B------:R-:W-:-:S06]  /*1a30*/  @!P1 IMAD.WIDE R10, R9, 0x8, R2 ;  /* 0x00000008090a9825 */ /* 0x000fcc00078e0202 */
[----:B------:R-:W1:Y:S01]  /*1a40*/  @!P1 LDG.E.64 R10, desc[UR18][R10.64] ;  /* 0x000000120a0a9981 */ /* 0x000e62000c1e1b00 */
[----:B------:R-:W-:Y:S01]  /*1a50*/  UIADD3 UR4, UPT, UPT, UR4, 0x4, URZ ;  /* 0x0000000404047890 */ /* 0x000fe2000fffe0ff */
[----:B--2---:R-:W-:-:S08]  /*1a60*/  @!P1 DMUL R20, R16, R20 ;  /* 0x0000001410149228 */ /* 0x004fd00000000000 */
[----:B------:R-:W-:-:S08]  /*1a70*/  @!P1 DMUL R20, R20, UR14 ;  /* 0x0000000e14149c28 */ /* 0x000fd00008000000 */
[----:B-1----:R-:W-:Y:S01]  /*1a80*/  @!P1 DFMA R20, R10, R22, R20 ;  /* 0x000000160a14922b */ /* 0x002fe20000000014 */
[----:B------:R-:W-:-:S06]  /*1a90*/  @!P1 IMAD.WIDE R22, R9, 0x8, R4 ;  /* 0x0000000809169825 */ /* 0x000fcc00078e0204 */
[----:B------:R3:W-:Y:S04]  /*1aa0*/  @!P1 STG.E.64 desc[UR18][R22.64], R20 ;  /* 0x0000001416009986 */ /* 0x0007e8000c101b12 */
.L_x_31:
[----:B------:R-:W-:Y:S05]  /*1ab0*/  @!P0 EXIT ;  /* 0x000000000000894d */ /* 0x000fea0003800000 */
[----:B------:R-:W-:Y:S02]  /*1ac0*/  ISETP.NE.AND P1, PT, R18, 0x1, PT ;  /* 0x000000011200780c */ /* 0x000fe40003f25270 */
[----:B------:R-:W-:-:S04]  /*1ad0*/  LOP3.LUT R8, R8, 0x1, RZ, 0xc0, !PT ;  /* 0x0000000108087812 */ /* 0x000fc800078ec0ff */
[----:B------:R-:W-:-:S07]  /*1ae0*/  ISETP.NE.U32.AND P0, PT, R8, 0x1, PT ;  /* 0x000000010800780c */ /* 0x000fce0003f05070 */
[----:B------:R-:W-:Y:S06]  /*1af0*/  @!P1 BRA `(.L_x_32) ;  /* 0x0000000000709947 */ /* 0x000fec0003800000 */
[----:B------:R-:W-:-:S04]  /*1b00*/  MOV R19, UR4 ;  /* 0x0000000400137c02 */ /* 0x000fc80008000f00 */
[----:B------:R-:W-:-:S04]  /*1b10*/  LEA R19, R19, R0, 0x7 ;  /* 0x0000000013137211 */ /* 0x000fc800078e38ff */
[----:B------:R-:W-:-:S13]  /*1b20*/  ISETP.GE.AND P1, PT, R19, UR20, PT ;  /* 0x0000001413007c0c */ /* 0x000fda000bf26270 */
[C---:B0--3--:R-:W-:Y:S01]  /*1b30*/  @!P1 IMAD.WIDE R12, R19.reuse, 0x8, R6 ;  /* 0x00000008130c9825 */ /* 0x049fe200078e0206 */
[----:B------:R-:W0:Y:S05]  /*1b40*/  @!P1 LDC.64 R14, c[0x0][0x390] ;  /* 0x0000e400ff0e9b82 */ /* 0x000e2a0000000a00 */
[----:B------:R-:W0:Y:S01]  /*1b50*/  @!P1 LDG.E.64 R12, desc[UR18][R12.64] ;  /* 0x000000120c0c9981 */ /* 0x000e22000c1e1b00 */
[C---:B------:R-:W-:Y:S02]  /*1b60*/  @!P1 IMAD.WIDE R10, R19.reuse, 0x8, R2 ;  /* 0x00000008130a9825 */ /* 0x040fe400078e0202 */
[----:B------:R-:W1:Y:S04]  /*1b70*/  @!P1 LDC.64 R16, c[0x0][0x388] ;  /* 0x0000e200ff109b82 */ /* 0x000e680000000a00 */
[----:B------:R-:W1:Y:S01]  /*1b80*/  @!P1 LDG.E.64 R10, desc[UR18][R10.64] ;  /* 0x000000120a0a9981 */ /* 0x000e62000c1e1b00 */
[----:B------:R-:W-:-:S05]  /*1b90*/  VIADD R9, R19, 0x80 ;  /* 0x0000008013097836 */ /* 0x000fca0000000000 */
[----:B------:R-:W-:-:S13]  /*1ba0*/  ISETP.GE.AND P2, PT, R9, UR20, PT ;  /* 0x0000001409007c0c */ /* 0x000fda000bf46270 */
[----:B------:R-:W2:Y:S01]  /*1bb0*/  @!P2 LDC.64 R20, c[0x0][0x388] ;  /* 0x0000e200ff14ab82 */ /* 0x000ea20000000a00 */
[----:B0-----:R-:W-:Y:S01]  /*1bc0*/  @!P1 DMUL R14, R12, R14 ;  /* 0x0000000e0c0e9228 */ /* 0x001fe20000000000 */
[----:B------:R-:W-:-:S07]  /*1bd0*/  @!P2 IMAD.WIDE R12, R9, 0x8, R6 ;  /* 0x00000008090ca825 */ /* 0x000fce00078e0206 */
[----:B------:R-:W-:-:S08]  /*1be0*/  @!P1 DMUL R14, R14, UR14 ;  /* 0x0000000e0e0e9c28 */ /* 0x000fd00008000000 */
[----:B-1----:R-:W-:Y:S01]  /*1bf0*/  @!P1 DFMA R14, R10, R16, R14 ;  /* 0x000000100a0e922b */ /* 0x002fe2000000000e */
[----:B------:R-:W-:Y:S02]  /*1c00*/  @!P1 IMAD.WIDE R16, R19, 0x8, R4 ;  /* 0x0000000813109825 */ /* 0x000fe400078e0204 */
[----:B------:R-:W0:Y:S04]  /*1c10*/  @!P2 LDC.64 R18, c[0x0][0x390] ;  /* 0x0000e400ff12ab82 */ /* 0x000e280000000a00 */
[----:B------:R1:W-:Y:S04]  /*1c20*/  @!P1 STG.E.64 desc[UR18][R16.64], R14 ;  /* 0x0000000e10009986 */ /* 0x0003e8000c101b12 */
[----:B------:R-:W0:Y:S01]  /*1c30*/  @!P2 LDG.E.64 R12, desc[UR18][R12.64] ;  /* 0x000000120c0ca981 */ /* 0x000e22000c1e1b00 */
[----:B------:R-:W-:-:S06]  /*1c40*/  @!P2 IMAD.WIDE R10, R9, 0x8, R2 ;  /* 0x00000008090aa825 */ /* 0x000fcc00078e0202 */
[----:B------:R-:W2:Y:S01]  /*1c50*/  @!P2 LDG.E.64 R10, desc[UR18][R10.64] ;  /* 0x000000120a0aa981 */ /* 0x000ea2000c1e1b00 */
[----:B------:R-:W-:Y:S01]  /*1c60*/  @!P2 IMAD.WIDE R8, R9, 0x8, R4 ;  /* 0x000000080908a825 */ /* 0x000fe200078e0204 */
[----:B------:R-:W-:Y:S01]  /*1c70*/  UIADD3 UR4, UPT, UPT, UR4, 0x2, URZ ;  /* 0x0000000204047890 */ /* 0x000fe2000fffe0ff */
[----:B0-----:R-:W-:-:S08]  /*1c80*/  @!P2 DMUL R18, R12, R18 ;  /* 0x000000120c12a228 */ /* 0x001fd00000000000 */
[----:B------:R-:W-:-:S08]  /*1c90*/  @!P2 DMUL R18, R18, UR14 ;  /* 0x0000000e1212ac28 */ /* 0x000fd00008000000 */
[----:B--2---:R-:W-:-:S07]  /*1ca0*/  @!P2 DFMA R18, R10, R20, R18 ;  /* 0x000000140a12a22b */ /* 0x004fce0000000012 */
[----:B------:R1:W-:Y:S04]  /*1cb0*/  @!P2 STG.E.64 desc[UR18][R8.64], R18 ;  /* 0x000000120800a986 */ /* 0x0003e8000c101b12 */
.L_x_32:
[----:B------:R-:W-:Y:S05]  /*1cc0*/  @P0 EXIT ;  /* 0x000000000000094d */ /* 0x000fea0003800000 */
[----:B------:R-:W-:-:S04]  /*1cd0*/  MOV R11, UR4 ;  /* 0x00000004000b7c02 */ /* 0x000fc80008000f00 */
[----:B------:R-:W-:-:S04]  /*1ce0*/  LEA R11, R11, R0, 0x7 ;  /* 0x000000000b0b7211 */ /* 0x000fc800078e38ff */
[----:B------:R-:W-:-:S13]  /*1cf0*/  ISETP.GE.AND P0, PT, R11, UR20, PT ;  /* 0x000000140b007c0c */ /* 0x000fda000bf06270 */
[----:B------:R-:W-:Y:S05]  /*1d00*/  @P0 EXIT ;  /* 0x000000000000094d */ /* 0x000fea0003800000 */
[C---:B------:R-:W-:Y:S01]  /*1d10*/  IMAD.WIDE R6, R11.reuse, 0x8, R6 ;  /* 0x000000080b067825 */ /* 0x040fe200078e0206 */
[----:B------:R-:W1:Y:S03]  /*1d20*/  LDCU.64 UR4, c[0x0][0x390] ;  /* 0x00007200ff0477ac */ /* 0x000e660008000a00 */
[C---:B------:R-:W-:Y:S01]  /*1d30*/  IMAD.WIDE R2, R11.reuse, 0x8, R2 ;  /* 0x000000080b027825 */ /* 0x040fe200078e0202 */
[----:B------:R-:W2:Y:S01]  /*1d40*/  LDCU.64 UR6, c[0x0][0x388] ;  /* 0x00007100ff0677ac */ /* 0x000ea20008000a00 */
[----:B------:R-:W1:Y:S04]  /*1d50*/  LDG.E.64 R6, desc[UR18][R6.64] ;  /* 0x0000001206067981 */ /* 0x000e68000c1e1b00 */
[----:B------:R-:W2:Y:S01]  /*1d60*/  LDG.E.64 R2, desc[UR18][R2.64] ;  /* 0x0000001202027981 */ /* 0x000ea2000c1e1b00 */
[----:B------:R-:W-:Y:S01]  /*1d70*/  IMAD.WIDE R4, R11, 0x8, R4 ;  /* 0x000000080b047825 */ /* 0x000fe200078e0204 */
[----:B-1----:R-:W-:-:S08]  /*1d80*/  DMUL R8, R6, UR4 ;  /* 0x0000000406087c28 */ /* 0x002fd00008000000 */
[----:B------:R-:W-:-:S08]  /*1d90*/  DMUL R8, R8, UR14 ;  /* 0x0000000e08087c28 */ /* 0x000fd00008000000 */
[----:B--2---:R-:W-:-:S07]  /*1da0*/  DFMA R8, R2, UR6, R8 ;  /* 0x0000000602087c2b */ /* 0x004fce0008000008 */
[----:B------:R-:W-:Y:S01]  /*1db0*/  STG.E.64 desc[UR18][R4.64], R8 ;  /* 0x0000000804007986 */ /* 0x000fe2000c101b12 */
[----:B------:R-:W-:Y:S05]  /*1dc0*/  EXIT ;  /* 0x000000000000794d */ /* 0x000fea0003800000 */
.L_x_33:
        /* <DEDUP_REMOVED lines=11> */
.L_x_38:


//--------------------- .text._ZN3cub18CUB_300001_SM_10006detail8for_each13static_kernelINS2_12policy_hub_t12policy_500_tEmN6thrust24THRUST_300001_SM_1000_NS8cuda_cub20__uninitialized_fill7functorINS7_10device_ptrIdEEdEEEEvT0_T1_ --------------------------
	.section	.text._ZN3cub18CUB_300001_SM_10006detail8for_each13static_kernelINS2_12policy_hub_t12policy_500_tEmN6thrust24THRUST_300001_SM_1000_NS8cuda_cub20__uninitialized_fill7functorINS7_10device_ptrIdEEdEEEEvT0_T1_,"ax",@progbits
	.align	128
        .global         _ZN3cub18CUB_300001_SM_10006detail8for_each13static_kernelINS2_12policy_hub_t12policy_500_tEmN6thrust24THRUST_300001_SM_1000_NS8cuda_cub20__uninitialized_fill7functorINS7_10device_ptrIdEEdEEEEvT0_T1_
        .type           _ZN3cub18CUB_300001_SM_10006detail8for_each13static_kernelINS2_12policy_hub_t12policy_500_tEmN6thrust24THRUST_300001_SM_1000_NS8cuda_cub20__uninitialized_fill7functorINS7_10device_ptrIdEEdEEEEvT0_T1_,@function
        .size           _ZN3cub18CUB_300001_SM_10006detail8for_each13static_kernelINS2_12policy_hub_t12policy_500_tEmN6thrust24THRUST_300001_SM_1000_NS8cuda_cub20__uninitialized_fill7functorINS7_10device_ptrIdEEdEEEEvT0_T1_,(.L_x_39 - _ZN3cub18CUB_300001_SM_10006detail8for_each13static_kernelINS2_12policy_hub_t12policy_500_tEmN6thrust24THRUST_300001_SM_1000_NS8cuda_cub20__uninitialized_fill7functorINS7_10device_ptrIdEEdEEEEvT0_T1_)
        .other          _ZN3cub18CUB_300001_SM_10006detail8for_each13static_kernelINS2_12policy_hub_t12policy_500_tEmN6thrust24THRUST_300001_SM_1000_NS8cuda_cub20__uninitialized_fill7functorINS7_10device_ptrIdEEdEEEEvT0_T1_,@"STO_CUDA_ENTRY STV_DEFAULT"
_ZN3cub18CUB_300001_SM_10006detail8for_each13static_kernelINS2_12policy_hub_t12policy_500_tEmN6thrust24THRUST_300001_SM_1000_NS8cuda_cub20__uninitialized_fill7functorINS7_10device_ptrIdEEdEEEEvT0_T1_:
.text._ZN3cub18CUB_300001_SM_10006detail8for_each13static_kernelINS2_12policy_hub_t12policy_500_tEmN6thrust24THRUST_300001_SM_1000_NS8cuda_cub20__uninitialized_fill7functorINS7_10device_ptrIdEEdEEEEvT0_T1_:
[----:B------:R-:W-:Y:S08]  /*0000*/  LDC R1, c[0x0][0x37c] ;  /* 0x0000df00ff017b82 */ /* 0x000ff00000000800 */
[----:B------:R-:W0:Y:S01]  /*0010*/  S2UR UR4, SR_CTAID.X ;  /* 0x00000000000479c3 */ /* 0x000e220000002500 */
[----:B------:R-:W1:Y:S01]  /*0020*/  LDCU.64 UR6, c[0x0][0x380] ;  /* 0x00007000ff0677ac */ /* 0x000e620008000a00 */
[----:B------:R-:W2:Y:S01]  /*0030*/  LDCU.64 UR8, c[0x0][0x358] ;  /* 0x00006b00ff0877ac */ /* 0x000ea20008000a00 */
[----:B0-----:R-:W-:-:S04]  /*0040*/  UIMAD.WIDE.U32 UR4, UR4, 0x200, URZ ;  /* 0x00000200040478a5 */ /* 0x001fc8000f8e00ff */
[----:B-1----:R-:W-:-:S04]  /*0050*/  UIADD3 UR6, UP0, UPT, -UR4, UR6, URZ ;  /* 0x0000000604067290 */ /* 0x002fc8000ff1e1ff */
[----:B------:R-:W-:Y:S02]  /*0060*/  UIADD3.X UR7, UPT, UPT, ~UR5, UR7, URZ, UP0, !UPT ;  /* 0x0000000705077290 */ /* 0x000fe400087fe5ff */
[----:B------:R-:W-:-:S04]  /*0070*/  UISETP.GE.U32.AND UP0, UPT, UR6, 0x200, UPT ;  /* 0x000002000600788c */ /* 0x000fc8000bf06070 */
[----:B------:R-:W-:-:S09]  /*0080*/  UISETP.GE.U32.AND.EX UP0, UPT, UR7, URZ, UPT, UP0 ;  /* 0x000000ff0700728c */ /* 0x000fd2000bf06100 */
[----:B--2---:R-:W-:Y:S05]  /*0090*/  BRA.U !UP0, `(.L_x_34) ;  /* 0x0000000108287547 */ /* 0x004fea000b800000 */
[----:B------:R-:W0:Y:S01]  /*00a0*/  S2R R0, SR_TID.X ;  /* 0x0000000000007919 */ /* 0x000e220000002100 */
[----:B------:R-:W1:Y:S01]  /*00b0*/  LDCU.64 UR6, c[0x0][0x388] ;  /* 0x00007100ff0677ac */ /* 0x000e620008000a00 */
[----:B------:R-:W2:Y:S01]  /*00c0*/  LDC.64 R4, c[0x0][0x390] ;  /* 0x0000e400ff047b82 */ /* 0x000ea20000000a00 */
[----:B0-----:R-:W-:-:S05]  /*00d0*/  IADD3 R0, P0, PT, R0, UR4, RZ ;  /* 0x0000000400007c10 */ /* 0x001fca000ff1e0ff */
[----:B------:R-:W-:Y:S01]  /*00e0*/  IMAD.X R3, RZ, RZ, UR5, P0 ;  /* 0x00000005ff037e24 */ /* 0x000fe200080e06ff */
[----:B-1----:R-:W-:-:S04]  /*00f0*/  LEA R2, P0, R0, UR6, 0x3 ;  /* 0x0000000600027c11 */ /* 0x002fc8000f8018ff */
[----:B------:R-:W-:-:S05]  /*0100*/  LEA.HI.X R3, R0, UR7, R3, 0x3, P0 ;  /* 0x0000000700037c11 */ /* 0x000fca00080f1c03 */
[----:B--2---:R-:W-:Y:S04]  /*0110*/  STG.E.64 desc[UR8][R2.64], R4 ;  /* 0x0000000402007986 */ /* 0x004fe8000c101b08 */
[----:B------:R-:W-:Y:S01]  /*0120*/  STG.E.64 desc[UR8][R2.64+0x800], R4 ;  /* 0x0008000402007986 */ /* 0x000fe2000c101b08 */
[----:B------:R-:W-:Y:S05]  /*0130*/  EXIT ;  /* 0x000000000000794d */ /* 0x000fea0003800000 */
.L_x_34:
[----:B------:R-:W0:Y:S01]  /*0140*/  S2R R0, SR_TID.X ;  /* 0x0000000000007919 */ /* 0x000e220000002100 */
[----:B------:R-:W-:Y:S01]  /*0150*/  IMAD.U32 R2, RZ, RZ, UR7 ;  /* 0x00000007ff027e24 */ /* 0x000fe2000f8e00ff */
[----:B------:R-:W1:Y:S01]  /*0160*/  LDCU.64 UR10, c[0x0][0x388] ;  /* 0x00007100ff0a77ac */ /* 0x000e620008000a00 */
[----:B------:R-:W-:Y:S01]  /*0170*/  IMAD.U32 R6, RZ, RZ, UR7 ;  /* 0x00000007ff067e24 */ /* 0x000fe2000f8e00ff */
[----:B0-----:R-:W-:-:S04]  /*0180*/  ISETP.LT.U32.AND P0, PT, R0, UR6, PT ;  /* 0x0000000600007c0c */ /* 0x001fc8000bf01070 */
[----:B------:R-:W-:Y:S01]  /*0190*/  ISETP.GT.U32.AND.EX P0, PT, R2, RZ, PT, P0 ;  /* 0x000000ff0200720c */ /* 0x000fe20003f04100 */
[C---:B------:R-:W-:Y:S01]  /*01a0*/  VIADD R2, R0.reuse, 0x100 ;  /* 0x0000010000027836 */ /* 0x040fe20000000000 */
[----:B------:R-:W-:-:S04]  /*01b0*/  IADD3 R0, P2, PT, R0, UR4, RZ ;  /* 0x0000000400007c10 */ /* 0x000fc8000ff5e0ff */
[----:B------:R-:W-:Y:S01]  /*01c0*/  ISETP.LT.U32.AND P1, PT, R2, UR6, PT ;  /* 0x0000000602007c0c */ /* 0x000fe2000bf21070 */
[----:B------:R-:W-:Y:S01]  /*01d0*/  IMAD.X R3, RZ, RZ, UR5, P2 ;  /* 0x00000005ff037e24 */ /* 0x000fe200090e06ff */
[----:B-1----:R-:W-:Y:S02]  /*01e0*/  LEA R2, P2, R0, UR10, 0x3 ;  /* 0x0000000a00027c11 */ /* 0x002fe4000f8418ff */
[----:B------:R-:W-:Y:S02]  /*01f0*/  ISETP.GT.U32.AND.EX P1, PT, R6, RZ, PT, P1 ;  /* 0x000000ff0600720c */ /* 0x000fe40003f24110 */
[----:B------:R-:W-:Y:S01]  /*0200*/  LEA.HI.X R3, R0, UR11, R3, 0x3, P2 ;  /* 0x0000000b00037c11 */ /* 0x000fe200090f1c03 */
[----:B------:R-:W0:Y:S04]  /*0210*/  @P0 LDC.64 R4, c[0x0][0x390] ;  /* 0x0000e400ff040b82 */ /* 0x000e280000000a00 */
[----:B0-----:R0:W-:Y:S06]  /*0220*/  @P0 STG.E.64 desc[UR8][R2.64], R4 ;  /* 0x0000000402000986 */ /* 0x0011ec000c101b08 */
[----:B------:R-:W-:Y:S05]  /*0230*/  @!P1 EXIT ;  /* 0x000000000000994d */ /* 0x000fea0003800000 */
[----:B0-----:R-:W0:Y:S02]  /*0240*/  LDC.64 R4, c[0x0][0x390] ;  /* 0x0000e400ff047b82 */ /* 0x001e240000000a00 */
[----:B0-----:R-:W-:Y:S01]  /*0250*/  STG.E.64 desc[UR8][R2.64+0x800], R4 ;  /* 0x0008000402007986 */ /* 0x001fe2000c101b08 */
[----:B------:R-:W-:Y:S05]  /*0260*/  EXIT ;  /* 0x000000000000794d */ /* 0x000fea0003800000 */
.L_x_35:
        /* <DEDUP_REMOVED lines=9> */
.L_x_39:


//--------------------- .text._ZN3cub18CUB_300001_SM_10006detail11EmptyKernelIvEEvv --------------------------
	.section	.text._ZN3cub18CUB_300001_SM_10006detail11EmptyKernelIvEEvv,"ax",@progbits
	.align	128
        .global         _ZN3cub18CUB_300001_SM_10006detail11EmptyKernelIvEEvv
        .type           _ZN3cub18CUB_300001_SM_10006detail11EmptyKernelIvEEvv,@function
        .size           _ZN3cub18CUB_300001_SM_10006detail11EmptyKernelIvEEvv,(.L_x_40 - _ZN3cub18CUB_300001_SM_10006detail11EmptyKernelIvEEvv)
        .other          _ZN3cub18CUB_300001_SM_10006detail11EmptyKernelIvEEvv,@"STO_CUDA_ENTRY STV_DEFAULT"
_ZN3cub18CUB_300001_SM_10006detail11EmptyKernelIvEEvv:
.text._ZN3cub18CUB_300001_SM_10006detail11EmptyKernelIvEEvv:
[----:B------:R-:W-:Y:S01]  /*0000*/  LDC R1, c[0x0][0x37c] ;  /* 0x0000df00ff017b82 */ /* 0x000fe20000000800 */
[----:B------:R-:W-:Y:S05]  /*0010*/  EXIT ;  /* 0x000000000000794d */ /* 0x000fea0003800000 */
.L_x_36:
        /* <DEDUP_REMOVED lines=14> */
.L_x_40:


//--------------------- .nv.shared.reserved.0     --------------------------
	.section	.nv.shared.reserved.0,"aw",@nobits
	.weak		__nv_reservedSMEM_offset_0_alias
	.size		__nv_reservedSMEM_offset_0_alias, 0, 64
	.other		__nv_reservedSMEM_offset_0_alias,@"STO_CUDA_RESERVED_SHARED STV_DEFAULT"
__nv_reservedSMEM_offset_0_alias:
	.zero		0
	.zero		64


//--------------------- .nv.global                --------------------------
	.section	.nv.global,"aw",@nobits
.nv.global:
	.type		_ZN30_INTERNAL_2186910a_4_k_cu_main6thrust24THRUST_300001_SM_1000_NS3seqE,@object
	.size		_ZN30_INTERNAL_2186910a_4_k_cu_main6thrust24THRUST_300001_SM_1000_NS3seqE,(_ZN30_INTERNAL_2186910a_4_k_cu_main4cuda3std3__48in_placeE - _ZN30_INTERNAL_2186910a_4_k_cu_main6thrust24THRUST_300001_SM_1000_NS3seqE)
_ZN30_INTERNAL_2186910a_4_k_cu_main6thrust24THRUST_300001_SM_1000_NS3seqE:
	.zero		1
	.type		_ZN30_INTERNAL_2186910a_4_k_cu_main4cuda3std3__48in_placeE,@object
	.size		_ZN30_INTERNAL_2186910a_4_k_cu_main4cuda3std3__48in_placeE,(_ZN30_INTERNAL_2186910a_4_k_cu_main4cuda3std6ranges3__45__cpo4sizeE - _ZN30_INTERNAL_2186910a_4_k_cu_main4cuda3std3__48in_placeE)
_ZN30_INTERNAL_2186910a_4_k_cu_main4cuda3std3__48in_placeE:
	.zero		1
	.type		_ZN30_INTERNAL_2186910a_4_k_cu_main4cuda3std6ranges3__45__cpo4sizeE,@object
	.size		_ZN30_INTERNAL_2186910a_4_k_cu_main4cuda3std6ranges3__45__cpo4sizeE,(_ZN30_INTERNAL_2186910a_4_k_cu_main6thrust24THRUST_300001_SM_1000_NS12placeholders2_3E - _ZN30_INTERNAL_2186910a_4_k_cu_main4cuda3std6ranges3__45__cpo4sizeE)
_ZN30_INTERNAL_2186910a_4_k_cu_main4cuda3std6ranges3__45__cpo4sizeE:
	.zero		1
	.type		_ZN30_INTERNAL_2186910a_4_k_cu_main6thrust24THRUST_300001_SM_1000_NS12placeholders2_3E,@object
	.size		_ZN30_INTERNAL_2186910a_4_k_cu_main6thrust24THRUST_300001_SM_1000_NS12placeholders2_3E,(_ZN30_INTERNAL_2186910a_4_k_cu_main4cuda3std3__45__cpo6cbeginE - _ZN30_INTERNAL_2186910a_4_k_cu_main6thrust24THRUST_300001_SM_1000_NS12placeholders2_3E)
_ZN30_INTERNAL_2186910a_4_k_cu_main6thrust24THRUST_300001_SM_1000_NS12placeholders2_3E:
	.zero		1
	.type		_ZN30_INTERNAL_2186910a_4_k_cu_main4cuda3std3__45__cpo6cbeginE,@object
	.size		_ZN30_INTERNAL_2186910a_4_k_cu_main4cuda3std3__45__cpo6cbeginE,(_ZN30_INTERNAL_2186910a_4_k_cu_main4cuda3std6ranges3__45__cpo6cbeginE - _ZN30_INTERNAL_2186910a_4_k_cu_main4cuda3std3__45__cpo6cbeginE)
_ZN30_INTERNAL_2186910a_4_k_cu_main4cuda3std3__45__cpo6cbeginE:
	.zero		1
	.type		_ZN30_INTERNAL_2186910a_4_k_cu_main4cuda3std6ranges3__45__cpo6cbeginE,@object
	.size		_ZN30_INTERNAL_2186910a_4_k_cu_main4cuda3std6ranges3__45__cpo6cbeginE,(_ZN30_INTERNAL_2186910a_4_k_cu_main6thrust24THRUST_300001_SM_1000_NS12placeholders2_7E - _ZN30_INTERNAL_2186910a_4_k_cu_main4cuda3std6ranges3__45__cpo6cbeginE)
_ZN30_INTERNAL_2186910a_4_k_cu_main4cuda3std6ranges3__45__cpo6cbeginE:
	.zero		1
	.type		_ZN30_INTERNAL_2186910a_4_k_cu_main6thrust24THRUST_300001_SM_1000_NS12placeholders2_7E,@object
	.size		_ZN30_INTERNAL_2186910a_4_k_cu_main6thrust24THRUST_300001_SM_1000_NS12placeholders2_7E,(_ZN30_INTERNAL_2186910a_4_k_cu_main4cuda3std3__45__cpo7crbeginE - _ZN30_INTERNAL_2186910a_4_k_cu_main6thrust24THRUST_300001_SM_1000_NS12placeholders2_7E)
_ZN30_INTERNAL_2186910a_4_k_cu_main6thrust24THRUST_300001_SM_1000_NS12placeholders2_7E:
	.zero		1
	.type		_ZN30_INTERNAL_2186910a_4_k_cu_main4cuda3std3__45__cpo7crbeginE,@object
	.size		_ZN30_INTERNAL_2186910a_4_k_cu_main4cuda3std3__45__cpo7crbeginE,(_ZN30_INTERNAL_2186910a_4_k_cu_main4cuda3std6ranges3__45__cpo4nextE - _ZN30_INTERNAL_2186910a_4_k_cu_main4cuda3std3__45__cpo7crbeginE)
_ZN30_INTERNAL_2186910a_4_k_cu_main4cuda3std3__45__cpo7crbeginE:
	.zero		1
	.type		_ZN30_INTERNAL_2186910a_4_k_cu_main4cuda3std6ranges3__45__cpo4nextE,@object
	.size		_ZN30_INTERNAL_2186910a_4_k_cu_main4cuda3std6ranges3__45__cpo4nextE,(_ZN30_INTERNAL_2186910a_4_k_cu_main4cuda3std6ranges3__45__cpo4swapE - _ZN30_INTERNAL_2186910a_4_k_cu_main4cuda3std6ranges3__45__cpo4nextE)
_ZN30_INTERNAL_2186910a_4_k_cu_main4cuda3std6ranges3__45__cpo4nextE:
	.zero		1
	.type		_ZN30_INTERNAL_2186910a_4_k_cu_main4cuda3std6ranges3__45__cpo4swapE,@object
	.size		_ZN30_INTERNAL_2186910a_4_k_cu_main4cuda3std6ranges3__45__cpo4swapE,(_ZN30_INTERNAL_2186910a_4_k_cu_main6thrust24THRUST_300001_SM_1000_NS8cuda_cub10par_nosyncE - _ZN30_INTERNAL_2186910a_4_k_cu_main4cuda3std6ranges3__45__cpo4swapE)
_ZN30_INTERNAL_2186910a_4_k_cu_main4cuda3std6ranges3__45__cpo4swapE:
	.zero		1
	.type		_ZN30_INTERNAL_2186910a_4_k_cu_main6thrust24THRUST_300001_SM_1000_NS8cuda_cub10par_nosyncE,@object
	.size		_ZN30_INTERNAL_2186910a_4_k_cu_main6thrust24THRUST_300001_SM_1000_NS8cuda_cub10par_nosyncE,(_ZN30_INTERNAL_2186910a_4_k_cu_main6thrust24THRUST_300001_SM_1000_NS12placeholders2_9E - _ZN30_INTERNAL_2186910a_4_k_cu_main6thrust24THRUST_300001_SM_1000_NS8cuda_cub10par_nosyncE)
_ZN30_INTERNAL_2186910a_4_k_cu_main6thrust24THRUST_300001_SM_1000_NS8cuda_cub10par_nosyncE:
	.zero		1
	.type		_ZN30_INTERNAL_2186910a_4_k_cu_main6thrust24THRUST_300001_SM_1000_NS12placeholders2_9E,@object
	.size		_ZN30_INTERNAL_2186910a_4_k_cu_main6thrust24THRUST_300001_SM_1000_NS12placeholders2_9E,(_ZN30_INTERNAL_2186910a_4_k_cu_main4cuda3std3__432_GLOBAL__N__2186910a_4_k_cu_main6ignoreE - _ZN30_INTERNAL_2186910a_4_k_cu_main6thrust24THRUST_300001_SM_1000_NS12placeholders2_9E)
_ZN30_INTERNAL_2186910a_4_k_cu_main6thrust24THRUST_300001_SM_1000_NS12placeholders2_9E:
	.zero		1
	.type		_ZN30_INTERNAL_2186910a_4_k_cu_main4cuda3std3__432_GLOBAL__N__2186910a_4_k_cu_main6ignoreE,@object
	.size		_ZN30_INTERNAL_2186910a_4_k_cu_main4cuda3std3__432_GLOBAL__N__2186910a_4_k_cu_main6ignoreE,(_ZN30_INTERNAL_2186910a_4_k_cu_main4cuda3std6ranges3__45__cpo4dataE - _ZN30_INTERNAL_2186910a_4_k_cu_main4cuda3std3__432_GLOBAL__N__2186910a_4_k_cu_main6ignoreE)
_ZN30_INTERNAL_2186910a_4_k_cu_main4cuda3std3__432_GLOBAL__N__2186910a_4_k_cu_main6ignoreE:
	.zero		1
	.type		_ZN30_INTERNAL_2186910a_4_k_cu_main4cuda3std6ranges3__45__cpo4dataE,@object
	.size		_ZN30_INTERNAL_2186910a_4_k_cu_main4cuda3std6ranges3__45__cpo4dataE,(_ZN30_INTERNAL_2186910a_4_k_cu_main6thrust24THRUST_300001_SM_1000_NS12placeholders2_1E - _ZN30_INTERNAL_2186910a_4_k_cu_main4cuda3std6ranges3__45__cpo4dataE)
_ZN30_INTERNAL_2186910a_4_k_cu_main4cuda3std6ranges3__45__cpo4dataE:
	.zero		1
	.type		_ZN30_INTERNAL_2186910a_4_k_cu_main6thrust24THRUST_300001_SM_1000_NS12placeholders2_1E,@object
	.size		_ZN30_INTERNAL_2186910a_4_k_cu_main6thrust24THRUST_300001_SM_1000_NS12placeholders2_1E,(_ZN30_INTERNAL_2186910a_4_k_cu_main4cuda3std3__45__cpo5beginE - _ZN30_INTERNAL_2186910a_4_k_cu_main6thrust24THRUST_300001_SM_1000_NS12placeholders2_1E)
_ZN30_INTERNAL_2186910a_4_k_cu_main6thrust24THRUST_300001_SM_1000_NS12placeholders2_1E:
	.zero		1
	.type		_ZN30_INTERNAL_2186910a_4_k_cu_main4cuda3std3__45__cpo5beginE,@object
	.size		_ZN30_INTERNAL_2186910a_4_k_cu_main4cuda3std3__45__cpo5beginE,(_ZN30_INTERNAL_2186910a_4_k_cu_main4cuda3std6ranges3__45__cpo5beginE - _ZN30_INTERNAL_2186910a_4_k_cu_main4cuda3std3__45__cpo5beginE)
_ZN30_INTERNAL_2186910a_4_k_cu_main4cuda3std3__45__cpo5beginE:
	.zero		1
	.type		_ZN30_INTERNAL_2186910a_4_k_cu_main4cuda3std6ranges3__45__cpo5beginE,@object
	.size		_ZN30_INTERNAL_2186910a_4_k_cu_main4cuda3std6ranges3__45__cpo5beginE,(_ZN30_INTERNAL_2186910a_4_k_cu_main6thrust24THRUST_300001_SM_1000_NS12placeholders2_5E - _ZN30_INTERNAL_2186910a_4_k_cu_main4cuda3std6ranges3__45__cpo5beginE)
_ZN30_INTERNAL_2186910a_4_k_cu_main4cuda3std6ranges3__45__cpo5beginE:
	.zero		1
	.type		_ZN30_INTERNAL_2186910a_4_k_cu_main6thrust24THRUST_300001_SM_1000_NS12placeholders2_5E,@object
	.size		_ZN30_INTERNAL_2186910a_4_k_cu_main6thrust24THRUST_300001_SM_1000_NS12placeholders2_5E,(_ZN30_INTERNAL_2186910a_4_k_cu_main4cuda3std3__45__cpo6rbeginE - _ZN30_INTERNAL_2186910a_4_k_cu_main6thrust24THRUST_300001_SM_1000_NS12placeholders2_5E)
_ZN30_INTERNAL_2186910a_4_k_cu_main6thrust24THRUST_300001_SM_1000_NS12placeholders2_5E:
	.zero		1
	.type		_ZN30_INTERNAL_2186910a_4_k_cu_main4cuda3std3__45__cpo6rbeginE,@object
	.size		_ZN30_INTERNAL_2186910a_4_k_cu_main4cuda3std3__45__cpo6rbeginE,(_ZN30_INTERNAL_2186910a_4_k_cu_main4cuda3std6ranges3__45__cpo7advanceE - _ZN30_INTERNAL_2186910a_4_k_cu_main4cuda3std3__45__cpo6rbeginE)
_ZN30_INTERNAL_2186910a_4_k_cu_main4cuda3std3__45__cpo6rbeginE:
	.zero		1
	.type		_ZN30_INTERNAL_2186910a_4_k_cu_main4cuda3std6ranges3__45__cpo7advanceE,@object
	.size		_ZN30_INTERNAL_2186910a_4_k_cu_main4cuda3std6ranges3__45__cpo7advanceE,(_ZN30_INTERNAL_2186910a_4_k_cu_main4cuda3std3__47nulloptE - _ZN30_INTERNAL_2186910a_4_k_cu_main4cuda3std6ranges3__45__cpo7advanceE)
_ZN30_INTERNAL_2186910a_4_k_cu_main4cuda3std6ranges3__45__cpo7advanceE:
	.zero		1
	.type		_ZN30_INTERNAL_2186910a_4_k_cu_main4cuda3std3__47nulloptE,@object
	.size		_ZN30_INTERNAL_2186910a_4_k_cu_main4cuda3std3__47nulloptE,(_ZN30_INTERNAL_2186910a_4_k_cu_main4cuda3std6ranges3__45__cpo8distanceE - _ZN30_INTERNAL_2186910a_4_k_cu_main4cuda3std3__47nulloptE)
_ZN30_INTERNAL_2186910a_4_k_cu_main4cuda3std3__47nulloptE:
	.zero		1
	.type		_ZN30_INTERNAL_2186910a_4_k_cu_main4cuda3std6ranges3__45__cpo8distanceE,@object
	.size		_ZN30_INTERNAL_2186910a_4_k_cu_main4cuda3std6ranges3__45__cpo8distanceE,(_ZN30_INTERNAL_2186910a_4_k_cu_main6thrust24THRUST_300001_SM_1000_NS12placeholders3_10E - _ZN30_INTERNAL_2186910a_4_k_cu_main4cuda3std6ranges3__45__cpo8distanceE)
_ZN30_INTERNAL_2186910a_4_k_cu_main4cuda3std6ranges3__45__cpo8distanceE:
	.zero		1
	.type		_ZN30_INTERNAL_2186910a_4_k_cu_main6thrust24THRUST_300001_SM_1000_NS12placeholders3_10E,@object
	.size		_ZN30_INTERNAL_2186910a_4_k_cu_main6thrust24THRUST_300001_SM_1000_NS12placeholders3_10E,(_ZN30_INTERNAL_2186910a_4_k_cu_main4cuda3std3__419piecewise_constructE - _ZN30_INTERNAL_2186910a_4_k_cu_main6thrust24THRUST_300001_SM_1000_NS12placeholders3_10E)
_ZN30_INTERNAL_2186910a_4_k_cu_main6thrust24THRUST_300001_SM_1000_NS12placeholders3_10E:
	.zero		1
	.type		_ZN30_INTERNAL_2186910a_4_k_cu_main4cuda3std3__419piecewise_constructE,@object
	.size		_ZN30_INTERNAL_2186910a_4_k_cu_main4cuda3std3__419piecewise_constructE,(_ZN30_INTERNAL_2186910a_4_k_cu_main4cuda3std6ranges3__45__cpo5cdataE - _ZN30_INTERNAL_2186910a_4_k_cu_main4cuda3std3__419piecewise_constructE)
_ZN30_INTERNAL_2186910a_4_k_cu_main4cuda3std3__419piecewise_constructE:
	.zero		1
	.type		_ZN30_INTERNAL_2186910a_4_k_cu_main4cuda3std6ranges3__45__cpo5cdataE,@object
	.size		_ZN30_INTERNAL_2186910a_4_k_cu_main4cuda3std6ranges3__45__cpo5cdataE,(_ZN30_INTERNAL_2186910a_4_k_cu_main6thrust24THRUST_300001_SM_1000_NS12placeholders2_2E - _ZN30_INTERNAL_2186910a_4_k_cu_main4cuda3std6ranges3__45__cpo5cdataE)
_ZN30_INTERNAL_2186910a_4_k_cu_main4cuda3std6ranges3__45__cpo5cdataE:
	.zero		1
	.type		_ZN30_INTERNAL_2186910a_4_k_cu_main6thrust24THRUST_300001_SM_1000_NS12placeholders2_2E,@object
	.size		_ZN30_INTERNAL_2186910a_4_k_cu_main6thrust24THRUST_300001_SM_1000_NS12placeholders2_2E,(_ZN30_INTERNAL_2186910a_4_k_cu_main4cuda3std3__45__cpo3endE - _ZN30_INTERNAL_2186910a_4_k_cu_main6thrust24THRUST_300001_SM_1000_NS12placeholders2_2E)
_ZN30_INTERNAL_2186910a_4_k_cu_main6thrust24THRUST_300001_SM_1000_NS12placeholders2_2E:
	.zero		1
	.type		_ZN30_INTERNAL_2186910a_4_k_cu_main4cuda3std3__45__cpo3endE,@object
	.size		_ZN30_INTERNAL_2186910a_4_k_cu_main4cuda3std3__45__cpo3endE,(_ZN30_INTERNAL_2186910a_4_k_cu_main4cuda3std6ranges3__45__cpo3endE - _ZN30_INTERNAL_2186910a_4_k_cu_main4cuda3std3__45__cpo3endE)
_ZN30_INTERNAL_2186910a_4_k_cu_main4cuda3std3__45__cpo3endE:
	.zero		1
	.type		_ZN30_INTERNAL_2186910a_4_k_cu_main4cuda3std6ranges3__45__cpo3endE,@object
	.size		_ZN30_INTERNAL_2186910a_4_k_cu_main4cuda3std6ranges3__45__cpo3endE,(_ZN30_INTERNAL_2186910a_4_k_cu_main6thrust24THRUST_300001_SM_1000_NS12placeholders2_6E - _ZN30_INTERNAL_2186910a_4_k_cu_main4cuda3std6ranges3__45__cpo3endE)
_ZN30_INTERNAL_2186910a_4_k_cu_main4cuda3std6ranges3__45__cpo3endE:
	.zero		1
	.type		_ZN30_INTERNAL_2186910a_4_k_cu_main6thrust24THRUST_300001_SM_1000_NS12placeholders2_6E,@object
	.size		_ZN30_INTERNAL_2186910a_4_k_cu_main6thrust24THRUST_300001_SM_1000_NS12placeholders2_6E,(_ZN30_INTERNAL_2186910a_4_k_cu_main4cuda3std3__45__cpo4rendE - _ZN30_INTERNAL_2186910a_4_k_cu_main6thrust24THRUST_300001_SM_1000_NS12placeholders2_6E)
_ZN30_INTERNAL_2186910a_4_k_cu_main6thrust24THRUST_300001_SM_1000_NS12placeholders2_6E:
	.zero		1
	.type		_ZN30_INTERNAL_2186910a_4_k_cu_main4cuda3std3__45__cpo4rendE,@object
	.size		_ZN30_INTERNAL_2186910a_4_k_cu_main4cuda3std3__45__cpo4rendE,(_ZN30_INTERNAL_2186910a_4_k_cu_main4cuda3std6ranges3__45__cpo9iter_swapE - _ZN30_INTERNAL_2186910a_4_k_cu_main4cuda3std3__45__cpo4rendE)
_ZN30_INTERNAL_2186910a_4_k_cu_main4cuda3std3__45__cpo4rendE:
	.zero		1
	.type		_ZN30_INTERNAL_2186910a_4_k_cu_main4cuda3std6ranges3__45__cpo9iter_swapE,@object
	.size		_ZN30_INTERNAL_2186910a_4_k_cu_main4cuda3std6ranges3__45__cpo9iter_swapE,(_ZN30_INTERNAL_2186910a_4_k_cu_main4cuda3std3__48unexpectE - _ZN30_INTERNAL_2186910a_4_k_cu_main4cuda3std6ranges3__45__cpo9iter_swapE)
_ZN30_INTERNAL_2186910a_4_k_cu_main4cuda3std6ranges3__45__cpo9iter_swapE:
	.zero		1
	.type		_ZN30_INTERNAL_2186910a_4_k_cu_main4cuda3std3__48unexpectE,@object
	.size		_ZN30_INTERNAL_2186910a_4_k_cu_main4cuda3std3__48unexpectE,(_ZN30_INTERNAL_2186910a_4_k_cu_main6thrust24THRUST_300001_SM_1000_NS8cuda_cub3parE - _ZN30_INTERNAL_2186910a_4_k_cu_main4cuda3std3__48unexpectE)
_ZN30_INTERNAL_2186910a_4_k_cu_main4cuda3std3__48unexpectE:
	.zero		1
	.type		_ZN30_INTERNAL_2186910a_4_k_cu_main6thrust24THRUST_300001_SM_1000_NS8cuda_cub3parE,@object
	.size		_ZN30_INTERNAL_2186910a_4_k_cu_main6thrust24THRUST_300001_SM_1000_NS8cuda_cub3parE,(_ZN30_INTERNAL_2186910a_4_k_cu_main6thrust24THRUST_300001_SM_1000_NS12placeholders2_4E - _ZN30_INTERNAL_2186910a_4_k_cu_main6thrust24THRUST_300001_SM_1000_NS8cuda_cub3parE)
_ZN30_INTERNAL_2186910a_4_k_cu_main6thrust24THRUST_300001_SM_1000_NS8cuda_cub3parE:
	.zero		1
	.type		_ZN30_INTERNAL_2186910a_4_k_cu_main6thrust24THRUST_300001_SM_1000_NS12placeholders2_4E,@object
	.size		_ZN30_INTERNAL_2186910a_4_k_cu_main6thrust24THRUST_300001_SM_1000_NS12placeholders2_4E,(_ZN30_INTERNAL_2186910a_4_k_cu_main4cuda3std3__45__cpo4cendE - _ZN30_INTERNAL_2186910a_4_k_cu_main6thrust24THRUST_300001_SM_1000_NS12placeholders2_4E)
_ZN30_INTERNAL_2186910a_4_k_cu_main6thrust24THRUST_300001_SM_1000_NS12placeholders2_4E:
	.zero		1
	.type		_ZN30_INTERNAL_2186910a_4_k_cu_main4cuda3std3__45__cpo4cendE,@object
	.size		_ZN30_INTERNAL_2186910a_4_k_cu_main4cuda3std3__45__cpo4cendE,(_ZN30_INTERNAL_2186910a_4_k_cu_main4cuda3std6ranges3__45__cpo4cendE - _ZN30_INTERNAL_2186910a_4_k_cu_main4cuda3std3__45__cpo4cendE)
_ZN30_INTERNAL_2186910a_4_k_cu_main4cuda3std3__45__cpo4cendE:
	.zero		1
	.type		_ZN30_INTERNAL_2186910a_4_k_cu_main4cuda3std6ranges3__45__cpo4cendE,@object
	.size		_ZN30_INTERNAL_2186910a_4_k_cu_main4cuda3std6ranges3__45__cpo4cendE,(_ZN30_INTERNAL_2186910a_4_k_cu_main4cuda3std3__420unreachable_sentinelE - _ZN30_INTERNAL_2186910a_4_k_cu_main4cuda3std6ranges3__45__cpo4cendE)
_ZN30_INTERNAL_2186910a_4_k_cu_main4cuda3std6ranges3__45__cpo4cendE:
	.zero		1
	.type		_ZN30_INTERNAL_2186910a_4_k_cu_main4cuda3std3__420unreachable_sentinelE,@object
	.size		_ZN30_INTERNAL_2186910a_4_k_cu_main4cuda3std3__420unreachable_sentinelE,(_ZN30_INTERNAL_2186910a_4_k_cu_main4cuda3std6ranges3__45__cpo5ssizeE - _ZN30_INTERNAL_2186910a_4_k_cu_main4cuda3std3__420unreachable_sentinelE)
_ZN30_INTERNAL_2186910a_4_k_cu_main4cuda3std3__420unreachable_sentinelE:
	.zero		1
	.type		_ZN30_INTERNAL_2186910a_4_k_cu_main4cuda3std6ranges3__45__cpo5ssizeE,@object
	.size		_ZN30_INTERNAL_2186910a_4_k_cu_main4cuda3std6ranges3__45__cpo5ssizeE,(_ZN30_INTERNAL_2186910a_4_k_cu_main6thrust24THRUST_300001_SM_1000_NS12placeholders2_8E - _ZN30_INTERNAL_2186910a_4_k_cu_main4cuda3std6ranges3__45__cpo5ssizeE)
_ZN30_INTERNAL_2186910a_4_k_cu_main4cuda3std6ranges3__45__cpo5ssizeE:
	.zero		1
	.type		_ZN30_INTERNAL_2186910a_4_k_cu_main6thrust24THRUST_300001_SM_1000_NS12placeholders2_8E,@object
	.size		_ZN30_INTERNAL_2186910a_4_k_cu_main6thrust24THRUST_300001_SM_1000_NS12placeholders2_8E,(_ZN30_INTERNAL_2186910a_4_k_cu_main4cuda3std3__45__cpo5crendE - _ZN30_INTERNAL_2186910a_4_k_cu_main6thrust24THRUST_300001_SM_1000_NS12placeholders2_8E)
_ZN30_INTERNAL_2186910a_4_k_cu_main6thrust24THRUST_300001_SM_1000_NS12placeholders2_8E:
	.zero		1
	.type		_ZN30_INTERNAL_2186910a_4_k_cu_main4cuda3std3__45__cpo5crendE,@object
	.size		_ZN30_INTERNAL_2186910a_4_k_cu_main4cuda3std3__45__cpo5crendE,(_ZN30_INTERNAL_2186910a_4_k_cu_main4cuda3std6ranges3__45__cpo4prevE - _ZN30_INTERNAL_2186910a_4_k_cu_main4cuda3std3__45__cpo5crendE)
_ZN30_INTERNAL_2186910a_4_k_cu_main4cuda3std3__45__cpo5crendE:
	.zero		1
	.type		_ZN30_INTERNAL_2186910a_4_k_cu_main4cuda3std6ranges3__45__cpo4prevE,@object
	.size		_ZN30_INTERNAL_2186910a_4_k_cu_main4cuda3std6ranges3__45__cpo4prevE,(_ZN30_INTERNAL_2186910a_4_k_cu_main4cuda3std6ranges3__45__cpo9iter_moveE - _ZN30_INTERNAL_2186910a_4_k_cu_main4cuda3std6ranges3__45__cpo4prevE)
_ZN30_INTERNAL_2186910a_4_k_cu_main4cuda3std6ranges3__45__cpo4prevE:
	.zero		1
	.type		_ZN30_INTERNAL_2186910a_4_k_cu_main4cuda3std6ranges3__45__cpo9iter_moveE,@object
	.size		_ZN30_INTERNAL_2186910a_4_k_cu_main4cuda3std6ranges3__45__cpo9iter_moveE,(_ZN30_INTERNAL_2186910a_4_k_cu_main6thrust24THRUST_300001_SM_1000_NS6system6detail10sequential3seqE - _ZN30_INTERNAL_2186910a_4_k_cu_main4cuda3std6ranges3__45__cpo9iter_moveE)
_ZN30_INTERNAL_2186910a_4_k_cu_main4cuda3std6ranges3__45__cpo9iter_moveE:
	.zero		1
	.type		_ZN30_INTERNAL_2186910a_4_k_cu_main6thrust24THRUST_300001_SM_1000_NS6system6detail10sequential3seqE,@object
	.size		_ZN30_INTERNAL_2186910a_4_k_cu_main6thrust24THRUST_300001_SM_1000_NS6system6detail10sequential3seqE,(.L_31 - _ZN30_INTERNAL_2186910a_4_k_cu_main6thrust24THRUST_300001_SM_1000_NS6system6detail10sequential3seqE)
_ZN30_INTERNAL_2186910a_4_k_cu_main6thrust24THRUST_300001_SM_1000_NS6system6detail10sequential3seqE:
	.zero		1
.L_31:


//--------------------- .nv.constant0._ZN3cub18CUB_300001_SM_10006detail9transform16transform_kernelINS2_10policy_hubILb1EN4cuda3std3__45tupleIJN6thrust24THRUST_300001_SM_1000_NS6detail15normal_iteratorINSA_10device_ptrIdEEEESF_EEEE10policy1000El14sample_functorSF_JPdSK_EEEvT0_iT1_T2_DpNS2_10kernel_argIT3_EE --------------------------
	.section	.nv.constant0._ZN3cub18CUB_300001_SM_10006detail9transform16transform_kernelINS2_10policy_hubILb1EN4cuda3std3__45tupleIJN6thrust24THRUST_300001_SM_1000_NS6detail15normal_iteratorINSA_10device_ptrIdEEEESF_EEEE10policy1000El14sample_functorSF_JPdSK_EEEvT0_iT1_T2_DpNS2_10kernel_argIT3_EE,"a",@progbits
	.sectionflags	@""
	.align	4
.nv.constant0._ZN3cub18CUB_300001_SM_10006detail9transform16transform_kernelINS2_10policy_hubILb1EN4cuda3std3__45tupleIJN6thrust24THRUST_300001_SM_1000_NS6detail15normal_iteratorINSA_10device_ptrIdEEEESF_EEEE10policy1000El14sample_functorSF_JPdSK_EEEvT0_iT1_T2_DpNS2_10kernel_argIT3_EE:
	.zero		968


//--------------------- .nv.constant0._ZN3cub18CUB_300001_SM_10006detail9transform16transform_kernelINS2_10policy_hubILb1EN4cuda3std3__45tupleIJN6thrust24THRUST_300001_SM_1000_NS6detail15normal_iteratorINSA_10device_ptrIdEEEESF_EEEE10policy1000Ei14sample_functorSF_JPdSK_EEEvT0_iT1_T2_DpNS2_10kernel_argIT3_EE --------------------------
	.section	.nv.constant0._ZN3cub18CUB_300001_SM_10006detail9transform16transform_kernelINS2_10policy_hubILb1EN4cuda3std3__45tupleIJN6thrust24THRUST_300001_SM_1000_NS6detail15normal_iteratorINSA_10device_ptrIdEEEESF_EEEE10policy1000Ei14sample_functorSF_JPdSK_EEEvT0_iT1_T2_DpNS2_10kernel_argIT3_EE,"a",@progbits
	.sectionflags	@""
	.align	4
.nv.constant0._ZN3cub18CUB_300001_SM_10006detail9transform16transform_kernelINS2_10policy_hubILb1EN4cuda3std3__45tupleIJN6thrust24THRUST_300001_SM_1000_NS6detail15normal_iteratorINSA_10device_ptrIdEEEESF_EEEE10policy1000Ei14sample_functorSF_JPdSK_EEEvT0_iT1_T2_DpNS2_10kernel_argIT3_EE:
	.zero		960


//--------------------- .nv.constant0._ZN3cub18CUB_300001_SM_10006detail8for_each13static_kernelINS2_12policy_hub_t12policy_500_tEmN6thrust24THRUST_300001_SM_1000_NS8cuda_cub20__uninitialized_fill7functorINS7_10device_ptrIdEEdEEEEvT0_T1_ --------------------------
	.section	.nv.constant0._ZN3cub18CUB_300001_SM_10006detail8for_each13static_kernelINS2_12policy_hub_t12policy_500_tEmN6thrust24THRUST_300001_SM_1000_NS8cuda_cub20__uninitialized_fill7functorINS7_10device_ptrIdEEdEEEEvT0_T1_,"a",@progbits
	.sectionflags	@""
	.align	4
.nv.constant0._ZN3cub18CUB_300001_SM_10006detail8for_each13static_kernelINS2_12policy_hub_t12policy_500_tEmN6thrust24THRUST_300001_SM_1000_NS8cuda_cub20__uninitialized_fill7functorINS7_10device_ptrIdEEdEEEEvT0_T1_:
	.zero		920


//--------------------- .nv.constant0._ZN3cub18CUB_300001_SM_10006detail11EmptyKernelIvEEvv --------------------------
	.section	.nv.constant0._ZN3cub18CUB_300001_SM_10006detail11EmptyKernelIvEEvv,"a",@progbits
	.sectionflags	@""
	.align	4
.nv.constant0._ZN3cub18CUB_300001_SM_10006detail11EmptyKernelIvEEvv:
	.zero		896


//--------------------- SYMBOLS --------------------------

	.type		.nv.reservedSmem.offset0,@object
	.size		.nv.reservedSmem.offset0,0x4
